//
// Generated by NVIDIA NVVM Compiler
//
// Compiler Build ID: CL-36424714
// Cuda compilation tools, release 13.0, V13.0.88
// Based on NVVM 20.0.0
//

.version 9.0
.target sm_100
.address_size 64

	// .globl	_Z16sgemm_nt_128x128PKfS0_Pfiii
// _ZZ28sgemm_nt_128x128_lds_unroll8PKfS0_PfiiiE8a_shared has been demoted
// _ZZ28sgemm_nt_128x128_lds_unroll8PKfS0_PfiiiE8b_shared has been demoted
// _ZZ29sgemm_nt_128x128_lds_unroll16PKfS0_PfiiiE8a_shared has been demoted
// _ZZ29sgemm_nt_128x128_lds_unroll16PKfS0_PfiiiE8b_shared has been demoted
// _ZZ39sgemm_nt_128x128_lds_unroll8_double_bufPKfS0_PfiiiE8a_shared has been demoted
// _ZZ39sgemm_nt_128x128_lds_unroll8_double_bufPKfS0_PfiiiE8b_shared has been demoted

.visible .entry _Z16sgemm_nt_128x128PKfS0_Pfiii(
	.param .u64 .ptr .align 1 _Z16sgemm_nt_128x128PKfS0_Pfiii_param_0,
	.param .u64 .ptr .align 1 _Z16sgemm_nt_128x128PKfS0_Pfiii_param_1,
	.param .u64 .ptr .align 1 _Z16sgemm_nt_128x128PKfS0_Pfiii_param_2,
	.param .u32 _Z16sgemm_nt_128x128PKfS0_Pfiii_param_3,
	.param .u32 _Z16sgemm_nt_128x128PKfS0_Pfiii_param_4,
	.param .u32 _Z16sgemm_nt_128x128PKfS0_Pfiii_param_5
)
{
	.reg .pred 	%p<3>;
	.reg .b32 	%r<73>;
	.reg .b32 	%f<339>;
	.reg .b64 	%rd<52>;

	ld.param.u32 	%r34, [_Z16sgemm_nt_128x128PKfS0_Pfiii_param_5];
	mov.u32 	%r35, %ctaid.y;
	shl.b32 	%r36, %r35, 7;
	mov.u32 	%r37, %ctaid.x;
	shl.b32 	%r38, %r37, 7;
	mov.u32 	%r39, %tid.y;
	shl.b32 	%r40, %r39, 3;
	add.s32 	%r1, %r36, %r40;
	mov.u32 	%r41, %tid.x;
	shl.b32 	%r42, %r41, 3;
	add.s32 	%r2, %r38, %r42;
	setp.lt.s32 	%p1, %r34, 1;
	mov.f32 	%f275, 0f00000000;
	mov.f32 	%f276, %f275;
	mov.f32 	%f277, %f275;
	mov.f32 	%f278, %f275;
	mov.f32 	%f279, %f275;
	mov.f32 	%f280, %f275;
	mov.f32 	%f281, %f275;
	mov.f32 	%f282, %f275;
	mov.f32 	%f283, %f275;
	mov.f32 	%f284, %f275;
	mov.f32 	%f285, %f275;
	mov.f32 	%f286, %f275;
	mov.f32 	%f287, %f275;
	mov.f32 	%f288, %f275;
	mov.f32 	%f289, %f275;
	mov.f32 	%f290, %f275;
	mov.f32 	%f291, %f275;
	mov.f32 	%f292, %f275;
	mov.f32 	%f293, %f275;
	mov.f32 	%f294, %f275;
	mov.f32 	%f295, %f275;
	mov.f32 	%f296, %f275;
	mov.f32 	%f297, %f275;
	mov.f32 	%f298, %f275;
	mov.f32 	%f299, %f275;
	mov.f32 	%f300, %f275;
	mov.f32 	%f301, %f275;
	mov.f32 	%f302, %f275;
	mov.f32 	%f303, %f275;
	mov.f32 	%f304, %f275;
	mov.f32 	%f305, %f275;
	mov.f32 	%f306, %f275;
	mov.f32 	%f307, %f275;
	mov.f32 	%f308, %f275;
	mov.f32 	%f309, %f275;
	mov.f32 	%f310, %f275;
	mov.f32 	%f311, %f275;
	mov.f32 	%f312, %f275;
	mov.f32 	%f313, %f275;
	mov.f32 	%f314, %f275;
	mov.f32 	%f315, %f275;
	mov.f32 	%f316, %f275;
	mov.f32 	%f317, %f275;
	mov.f32 	%f318, %f275;
	mov.f32 	%f319, %f275;
	mov.f32 	%f320, %f275;
	mov.f32 	%f321, %f275;
	mov.f32 	%f322, %f275;
	mov.f32 	%f323, %f275;
	mov.f32 	%f324, %f275;
	mov.f32 	%f325, %f275;
	mov.f32 	%f326, %f275;
	mov.f32 	%f327, %f275;
	mov.f32 	%f328, %f275;
	mov.f32 	%f329, %f275;
	mov.f32 	%f330, %f275;
	mov.f32 	%f331, %f275;
	mov.f32 	%f332, %f275;
	mov.f32 	%f333, %f275;
	mov.f32 	%f334, %f275;
	mov.f32 	%f335, %f275;
	mov.f32 	%f336, %f275;
	mov.f32 	%f337, %f275;
	mov.f32 	%f338, %f275;
	@%p1 bra 	$L__BB0_3;
	ld.param.u32 	%r61, [_Z16sgemm_nt_128x128PKfS0_Pfiii_param_5];
	mul.lo.s32 	%r65, %r1, %r61;
	mul.lo.s32 	%r64, %r2, %r61;
	add.s32 	%r72, %r65, %r61;
	add.s32 	%r43, %r1, 2;
	mul.lo.s32 	%r71, %r61, %r43;
	add.s32 	%r44, %r1, 3;
	mul.lo.s32 	%r70, %r61, %r44;
	add.s32 	%r45, %r1, 4;
	mul.lo.s32 	%r69, %r61, %r45;
	add.s32 	%r46, %r1, 5;
	mul.lo.s32 	%r68, %r61, %r46;
	add.s32 	%r47, %r1, 6;
	mul.lo.s32 	%r67, %r61, %r47;
	add.s32 	%r48, %r1, 7;
	mul.lo.s32 	%r66, %r61, %r48;
	neg.s32 	%r63, %r61;
	mov.f32 	%f275, 0f00000000;
$L__BB0_2:
	ld.param.u32 	%r62, [_Z16sgemm_nt_128x128PKfS0_Pfiii_param_5];
	ld.param.u64 	%rd50, [_Z16sgemm_nt_128x128PKfS0_Pfiii_param_1];
	ld.param.u64 	%rd49, [_Z16sgemm_nt_128x128PKfS0_Pfiii_param_0];
	mul.wide.s32 	%rd4, %r64, 4;
	mul.wide.u32 	%rd5, %r62, 4;
	cvta.to.global.u64 	%rd6, %rd50;
	add.s64 	%rd7, %rd6, %rd4;
	add.s64 	%rd8, %rd7, %rd5;
	mul.wide.u32 	%rd9, %r62, 8;
	add.s64 	%rd10, %rd7, %rd9;
	mul.wide.u32 	%rd11, %r62, 12;
	add.s64 	%rd12, %rd7, %rd11;
	mul.wide.u32 	%rd13, %r62, 16;
	add.s64 	%rd14, %rd7, %rd13;
	mul.wide.u32 	%rd15, %r62, 20;
	add.s64 	%rd16, %rd7, %rd15;
	mul.wide.u32 	%rd17, %r62, 24;
	add.s64 	%rd18, %rd7, %rd17;
	mul.wide.u32 	%rd19, %r62, 28;
	add.s64 	%rd20, %rd7, %rd19;
	cvta.to.global.u64 	%rd21, %rd49;
	mul.wide.u32 	%rd22, %r65, 4;
	add.s64 	%rd23, %rd21, %rd22;
	ld.global.nc.f32 	%f195, [%rd23];
	mul.wide.u32 	%rd24, %r72, 4;
	add.s64 	%rd25, %rd21, %rd24;
	ld.global.nc.f32 	%f196, [%rd25];
	mul.wide.u32 	%rd26, %r71, 4;
	add.s64 	%rd27, %rd21, %rd26;
	ld.global.nc.f32 	%f197, [%rd27];
	mul.wide.u32 	%rd28, %r70, 4;
	add.s64 	%rd29, %rd21, %rd28;
	ld.global.nc.f32 	%f198, [%rd29];
	mul.wide.u32 	%rd30, %r69, 4;
	add.s64 	%rd31, %rd21, %rd30;
	ld.global.nc.f32 	%f199, [%rd31];
	mul.wide.u32 	%rd32, %r68, 4;
	add.s64 	%rd33, %rd21, %rd32;
	ld.global.nc.f32 	%f200, [%rd33];
	mul.wide.u32 	%rd34, %r67, 4;
	add.s64 	%rd35, %rd21, %rd34;
	ld.global.nc.f32 	%f201, [%rd35];
	mul.wide.u32 	%rd36, %r66, 4;
	add.s64 	%rd37, %rd21, %rd36;
	ld.global.nc.f32 	%f202, [%rd37];
	ld.global.nc.f32 	%f203, [%rd7];
	ld.global.nc.f32 	%f204, [%rd8];
	ld.global.nc.f32 	%f205, [%rd10];
	ld.global.nc.f32 	%f206, [%rd12];
	ld.global.nc.f32 	%f207, [%rd14];
	ld.global.nc.f32 	%f208, [%rd16];
	ld.global.nc.f32 	%f209, [%rd18];
	ld.global.nc.f32 	%f210, [%rd20];
	fma.rn.f32 	%f322, %f195, %f203, %f322;
	fma.rn.f32 	%f321, %f195, %f204, %f321;
	fma.rn.f32 	%f320, %f195, %f205, %f320;
	fma.rn.f32 	%f319, %f195, %f206, %f319;
	fma.rn.f32 	%f318, %f195, %f207, %f318;
	fma.rn.f32 	%f317, %f195, %f208, %f317;
	fma.rn.f32 	%f316, %f195, %f209, %f316;
	fma.rn.f32 	%f315, %f195, %f210, %f315;
	fma.rn.f32 	%f314, %f196, %f203, %f314;
	fma.rn.f32 	%f313, %f196, %f204, %f313;
	fma.rn.f32 	%f312, %f196, %f205, %f312;
	fma.rn.f32 	%f311, %f196, %f206, %f311;
	fma.rn.f32 	%f310, %f196, %f207, %f310;
	fma.rn.f32 	%f309, %f196, %f208, %f309;
	fma.rn.f32 	%f308, %f196, %f209, %f308;
	fma.rn.f32 	%f307, %f196, %f210, %f307;
	fma.rn.f32 	%f306, %f197, %f203, %f306;
	fma.rn.f32 	%f305, %f197, %f204, %f305;
	fma.rn.f32 	%f304, %f197, %f205, %f304;
	fma.rn.f32 	%f303, %f197, %f206, %f303;
	fma.rn.f32 	%f302, %f197, %f207, %f302;
	fma.rn.f32 	%f301, %f197, %f208, %f301;
	fma.rn.f32 	%f300, %f197, %f209, %f300;
	fma.rn.f32 	%f299, %f197, %f210, %f299;
	fma.rn.f32 	%f298, %f198, %f203, %f298;
	fma.rn.f32 	%f297, %f198, %f204, %f297;
	fma.rn.f32 	%f296, %f198, %f205, %f296;
	fma.rn.f32 	%f295, %f198, %f206, %f295;
	fma.rn.f32 	%f294, %f198, %f207, %f294;
	fma.rn.f32 	%f293, %f198, %f208, %f293;
	fma.rn.f32 	%f292, %f198, %f209, %f292;
	fma.rn.f32 	%f291, %f198, %f210, %f291;
	fma.rn.f32 	%f290, %f199, %f203, %f290;
	fma.rn.f32 	%f289, %f199, %f204, %f289;
	fma.rn.f32 	%f288, %f199, %f205, %f288;
	fma.rn.f32 	%f287, %f199, %f206, %f287;
	fma.rn.f32 	%f286, %f199, %f207, %f286;
	fma.rn.f32 	%f285, %f199, %f208, %f285;
	fma.rn.f32 	%f284, %f199, %f209, %f284;
	fma.rn.f32 	%f283, %f199, %f210, %f283;
	fma.rn.f32 	%f282, %f200, %f203, %f282;
	fma.rn.f32 	%f281, %f200, %f204, %f281;
	fma.rn.f32 	%f280, %f200, %f205, %f280;
	fma.rn.f32 	%f279, %f200, %f206, %f279;
	fma.rn.f32 	%f278, %f200, %f207, %f278;
	fma.rn.f32 	%f277, %f200, %f208, %f277;
	fma.rn.f32 	%f276, %f200, %f209, %f276;
	fma.rn.f32 	%f275, %f200, %f210, %f275;
	fma.rn.f32 	%f323, %f201, %f203, %f323;
	fma.rn.f32 	%f324, %f201, %f204, %f324;
	fma.rn.f32 	%f325, %f201, %f205, %f325;
	fma.rn.f32 	%f326, %f201, %f206, %f326;
	fma.rn.f32 	%f327, %f201, %f207, %f327;
	fma.rn.f32 	%f328, %f201, %f208, %f328;
	fma.rn.f32 	%f329, %f201, %f209, %f329;
	fma.rn.f32 	%f330, %f201, %f210, %f330;
	fma.rn.f32 	%f331, %f202, %f203, %f331;
	fma.rn.f32 	%f332, %f202, %f204, %f332;
	fma.rn.f32 	%f333, %f202, %f205, %f333;
	fma.rn.f32 	%f334, %f202, %f206, %f334;
	fma.rn.f32 	%f335, %f202, %f207, %f335;
	fma.rn.f32 	%f336, %f202, %f208, %f336;
	fma.rn.f32 	%f337, %f202, %f209, %f337;
	fma.rn.f32 	%f338, %f202, %f210, %f338;
	add.s32 	%r72, %r72, 1;
	add.s32 	%r71, %r71, 1;
	add.s32 	%r70, %r70, 1;
	add.s32 	%r69, %r69, 1;
	add.s32 	%r68, %r68, 1;
	add.s32 	%r67, %r67, 1;
	add.s32 	%r66, %r66, 1;
	add.s32 	%r65, %r65, 1;
	add.s32 	%r64, %r64, 1;
	add.s32 	%r63, %r63, 1;
	setp.ne.s32 	%p2, %r63, 0;
	@%p2 bra 	$L__BB0_2;
$L__BB0_3:
	ld.param.u32 	%r60, [_Z16sgemm_nt_128x128PKfS0_Pfiii_param_4];
	ld.param.u64 	%rd51, [_Z16sgemm_nt_128x128PKfS0_Pfiii_param_2];
	cvta.to.global.u64 	%rd38, %rd51;
	mov.u32 	%r49, %ctaid.y;
	shl.b32 	%r50, %r49, 7;
	mov.u32 	%r51, %tid.y;
	shl.b32 	%r52, %r51, 3;
	add.s32 	%r53, %r50, %r52;
	mov.u32 	%r54, %ctaid.x;
	shl.b32 	%r55, %r54, 7;
	mov.u32 	%r56, %tid.x;
	shl.b32 	%r57, %r56, 3;
	add.s32 	%r58, %r55, %r57;
	mad.lo.s32 	%r59, %r53, %r60, %r58;
	mul.wide.s32 	%rd39, %r59, 4;
	add.s64 	%rd40, %rd38, %rd39;
	st.global.f32 	[%rd40], %f322;
	st.global.f32 	[%rd40+4], %f321;
	st.global.f32 	[%rd40+8], %f320;
	st.global.f32 	[%rd40+12], %f319;
	st.global.f32 	[%rd40+16], %f318;
	st.global.f32 	[%rd40+20], %f317;
	st.global.f32 	[%rd40+24], %f316;
	st.global.f32 	[%rd40+28], %f315;
	mul.wide.s32 	%rd41, %r60, 4;
	add.s64 	%rd42, %rd40, %rd41;
	st.global.f32 	[%rd42], %f314;
	st.global.f32 	[%rd42+4], %f313;
	st.global.f32 	[%rd42+8], %f312;
	st.global.f32 	[%rd42+12], %f311;
	st.global.f32 	[%rd42+16], %f310;
	st.global.f32 	[%rd42+20], %f309;
	st.global.f32 	[%rd42+24], %f308;
	st.global.f32 	[%rd42+28], %f307;
	add.s64 	%rd43, %rd42, %rd41;
	st.global.f32 	[%rd43], %f306;
	st.global.f32 	[%rd43+4], %f305;
	st.global.f32 	[%rd43+8], %f304;
	st.global.f32 	[%rd43+12], %f303;
	st.global.f32 	[%rd43+16], %f302;
	st.global.f32 	[%rd43+20], %f301;
	st.global.f32 	[%rd43+24], %f300;
	st.global.f32 	[%rd43+28], %f299;
	add.s64 	%rd44, %rd43, %rd41;
	st.global.f32 	[%rd44], %f298;
	st.global.f32 	[%rd44+4], %f297;
	st.global.f32 	[%rd44+8], %f296;
	st.global.f32 	[%rd44+12], %f295;
	st.global.f32 	[%rd44+16], %f294;
	st.global.f32 	[%rd44+20], %f293;
	st.global.f32 	[%rd44+24], %f292;
	st.global.f32 	[%rd44+28], %f291;
	add.s64 	%rd45, %rd44, %rd41;
	st.global.f32 	[%rd45], %f290;
	st.global.f32 	[%rd45+4], %f289;
	st.global.f32 	[%rd45+8], %f288;
	st.global.f32 	[%rd45+12], %f287;
	st.global.f32 	[%rd45+16], %f286;
	st.global.f32 	[%rd45+20], %f285;
	st.global.f32 	[%rd45+24], %f284;
	st.global.f32 	[%rd45+28], %f283;
	add.s64 	%rd46, %rd45, %rd41;
	st.global.f32 	[%rd46], %f282;
	st.global.f32 	[%rd46+4], %f281;
	st.global.f32 	[%rd46+8], %f280;
	st.global.f32 	[%rd46+12], %f279;
	st.global.f32 	[%rd46+16], %f278;
	st.global.f32 	[%rd46+20], %f277;
	st.global.f32 	[%rd46+24], %f276;
	st.global.f32 	[%rd46+28], %f275;
	add.s64 	%rd47, %rd46, %rd41;
	st.global.f32 	[%rd47], %f323;
	st.global.f32 	[%rd47+4], %f324;
	st.global.f32 	[%rd47+8], %f325;
	st.global.f32 	[%rd47+12], %f326;
	st.global.f32 	[%rd47+16], %f327;
	st.global.f32 	[%rd47+20], %f328;
	st.global.f32 	[%rd47+24], %f329;
	st.global.f32 	[%rd47+28], %f330;
	add.s64 	%rd48, %rd47, %rd41;
	st.global.f32 	[%rd48], %f331;
	st.global.f32 	[%rd48+4], %f332;
	st.global.f32 	[%rd48+8], %f333;
	st.global.f32 	[%rd48+12], %f334;
	st.global.f32 	[%rd48+16], %f335;
	st.global.f32 	[%rd48+20], %f336;
	st.global.f32 	[%rd48+24], %f337;
	st.global.f32 	[%rd48+28], %f338;
	ret;

}
	// .globl	_Z24sgemm_nt_128x128_unroll2PKfS0_Pfiii
.visible .entry _Z24sgemm_nt_128x128_unroll2PKfS0_Pfiii(
	.param .u64 .ptr .align 1 _Z24sgemm_nt_128x128_unroll2PKfS0_Pfiii_param_0,
	.param .u64 .ptr .align 1 _Z24sgemm_nt_128x128_unroll2PKfS0_Pfiii_param_1,
	.param .u64 .ptr .align 1 _Z24sgemm_nt_128x128_unroll2PKfS0_Pfiii_param_2,
	.param .u32 _Z24sgemm_nt_128x128_unroll2PKfS0_Pfiii_param_3,
	.param .u32 _Z24sgemm_nt_128x128_unroll2PKfS0_Pfiii_param_4,
	.param .u32 _Z24sgemm_nt_128x128_unroll2PKfS0_Pfiii_param_5
)
{
	.reg .pred 	%p<3>;
	.reg .b32 	%r<61>;
	.reg .b32 	%f<419>;
	.reg .b64 	%rd<52>;

	ld.param.u64 	%rd10, [_Z24sgemm_nt_128x128_unroll2PKfS0_Pfiii_param_1];
	ld.param.u32 	%r33, [_Z24sgemm_nt_128x128_unroll2PKfS0_Pfiii_param_5];
	mov.u32 	%r34, %ctaid.y;
	shl.b32 	%r35, %r34, 7;
	mov.u32 	%r36, %ctaid.x;
	shl.b32 	%r37, %r36, 7;
	mov.u32 	%r38, %tid.y;
	shl.b32 	%r39, %r38, 3;
	add.s32 	%r1, %r35, %r39;
	mov.u32 	%r40, %tid.x;
	shl.b32 	%r41, %r40, 3;
	add.s32 	%r2, %r37, %r41;
	setp.lt.s32 	%p1, %r33, 1;
	mov.f32 	%f355, 0f00000000;
	mov.f32 	%f356, %f355;
	mov.f32 	%f357, %f355;
	mov.f32 	%f358, %f355;
	mov.f32 	%f359, %f355;
	mov.f32 	%f360, %f355;
	mov.f32 	%f361, %f355;
	mov.f32 	%f362, %f355;
	mov.f32 	%f363, %f355;
	mov.f32 	%f364, %f355;
	mov.f32 	%f365, %f355;
	mov.f32 	%f366, %f355;
	mov.f32 	%f367, %f355;
	mov.f32 	%f368, %f355;
	mov.f32 	%f369, %f355;
	mov.f32 	%f370, %f355;
	mov.f32 	%f371, %f355;
	mov.f32 	%f372, %f355;
	mov.f32 	%f373, %f355;
	mov.f32 	%f374, %f355;
	mov.f32 	%f375, %f355;
	mov.f32 	%f376, %f355;
	mov.f32 	%f377, %f355;
	mov.f32 	%f378, %f355;
	mov.f32 	%f379, %f355;
	mov.f32 	%f380, %f355;
	mov.f32 	%f381, %f355;
	mov.f32 	%f382, %f355;
	mov.f32 	%f383, %f355;
	mov.f32 	%f384, %f355;
	mov.f32 	%f385, %f355;
	mov.f32 	%f386, %f355;
	mov.f32 	%f387, %f355;
	mov.f32 	%f388, %f355;
	mov.f32 	%f389, %f355;
	mov.f32 	%f390, %f355;
	mov.f32 	%f391, %f355;
	mov.f32 	%f392, %f355;
	mov.f32 	%f393, %f355;
	mov.f32 	%f394, %f355;
	mov.f32 	%f395, %f355;
	mov.f32 	%f396, %f355;
	mov.f32 	%f397, %f355;
	mov.f32 	%f398, %f355;
	mov.f32 	%f399, %f355;
	mov.f32 	%f400, %f355;
	mov.f32 	%f401, %f355;
	mov.f32 	%f402, %f355;
	mov.f32 	%f403, %f355;
	mov.f32 	%f404, %f355;
	mov.f32 	%f405, %f355;
	mov.f32 	%f406, %f355;
	mov.f32 	%f407, %f355;
	mov.f32 	%f408, %f355;
	mov.f32 	%f409, %f355;
	mov.f32 	%f410, %f355;
	mov.f32 	%f411, %f355;
	mov.f32 	%f412, %f355;
	mov.f32 	%f413, %f355;
	mov.f32 	%f414, %f355;
	mov.f32 	%f415, %f355;
	mov.f32 	%f416, %f355;
	mov.f32 	%f417, %f355;
	mov.f32 	%f418, %f355;
	@%p1 bra 	$L__BB1_3;
	mul.lo.s32 	%r52, %r1, %r33;
	mul.lo.s32 	%r51, %r2, %r33;
	add.s32 	%r59, %r52, %r33;
	add.s32 	%r43, %r1, 2;
	mul.lo.s32 	%r58, %r33, %r43;
	add.s32 	%r44, %r1, 3;
	mul.lo.s32 	%r57, %r33, %r44;
	add.s32 	%r45, %r1, 4;
	mul.lo.s32 	%r56, %r33, %r45;
	add.s32 	%r46, %r1, 5;
	mul.lo.s32 	%r55, %r33, %r46;
	add.s32 	%r47, %r1, 6;
	mul.lo.s32 	%r54, %r33, %r47;
	add.s32 	%r48, %r1, 7;
	mul.lo.s32 	%r53, %r33, %r48;
	cvta.to.global.u64 	%rd12, %rd10;
	add.s64 	%rd1, %rd12, 4;
	mul.wide.u32 	%rd2, %r33, 4;
	mul.wide.u32 	%rd3, %r33, 8;
	mul.wide.u32 	%rd4, %r33, 12;
	mul.wide.u32 	%rd5, %r33, 16;
	mul.wide.u32 	%rd6, %r33, 20;
	mul.wide.u32 	%rd7, %r33, 24;
	mul.wide.u32 	%rd8, %r33, 28;
	mov.b32 	%r60, 0;
	mov.f32 	%f355, 0f00000000;
$L__BB1_2:
	ld.param.u64 	%rd50, [_Z24sgemm_nt_128x128_unroll2PKfS0_Pfiii_param_0];
	mul.wide.s32 	%rd13, %r51, 4;
	add.s64 	%rd14, %rd1, %rd13;
	cvta.to.global.u64 	%rd15, %rd50;
	mul.wide.u32 	%rd16, %r52, 4;
	add.s64 	%rd17, %rd15, %rd16;
	ld.global.nc.f32 	%f195, [%rd17];
	ld.global.nc.f32 	%f196, [%rd17+4];
	mul.wide.u32 	%rd18, %r59, 4;
	add.s64 	%rd19, %rd15, %rd18;
	ld.global.nc.f32 	%f197, [%rd19];
	ld.global.nc.f32 	%f198, [%rd19+4];
	mul.wide.u32 	%rd20, %r58, 4;
	add.s64 	%rd21, %rd15, %rd20;
	ld.global.nc.f32 	%f199, [%rd21];
	ld.global.nc.f32 	%f200, [%rd21+4];
	mul.wide.u32 	%rd22, %r57, 4;
	add.s64 	%rd23, %rd15, %rd22;
	ld.global.nc.f32 	%f201, [%rd23];
	ld.global.nc.f32 	%f202, [%rd23+4];
	mul.wide.u32 	%rd24, %r56, 4;
	add.s64 	%rd25, %rd15, %rd24;
	ld.global.nc.f32 	%f203, [%rd25];
	ld.global.nc.f32 	%f204, [%rd25+4];
	mul.wide.u32 	%rd26, %r55, 4;
	add.s64 	%rd27, %rd15, %rd26;
	ld.global.nc.f32 	%f205, [%rd27];
	ld.global.nc.f32 	%f206, [%rd27+4];
	mul.wide.u32 	%rd28, %r54, 4;
	add.s64 	%rd29, %rd15, %rd28;
	ld.global.nc.f32 	%f207, [%rd29];
	ld.global.nc.f32 	%f208, [%rd29+4];
	mul.wide.u32 	%rd30, %r53, 4;
	add.s64 	%rd31, %rd15, %rd30;
	ld.global.nc.f32 	%f209, [%rd31];
	ld.global.nc.f32 	%f210, [%rd31+4];
	ld.global.nc.f32 	%f211, [%rd14+-4];
	ld.global.nc.f32 	%f212, [%rd14];
	add.s64 	%rd32, %rd14, %rd2;
	ld.global.nc.f32 	%f213, [%rd32+-4];
	ld.global.nc.f32 	%f214, [%rd32];
	add.s64 	%rd33, %rd14, %rd3;
	ld.global.nc.f32 	%f215, [%rd33+-4];
	ld.global.nc.f32 	%f216, [%rd33];
	add.s64 	%rd34, %rd14, %rd4;
	ld.global.nc.f32 	%f217, [%rd34+-4];
	ld.global.nc.f32 	%f218, [%rd34];
	add.s64 	%rd35, %rd14, %rd5;
	ld.global.nc.f32 	%f219, [%rd35+-4];
	ld.global.nc.f32 	%f220, [%rd35];
	add.s64 	%rd36, %rd14, %rd6;
	ld.global.nc.f32 	%f221, [%rd36+-4];
	ld.global.nc.f32 	%f222, [%rd36];
	add.s64 	%rd37, %rd14, %rd7;
	ld.global.nc.f32 	%f223, [%rd37+-4];
	ld.global.nc.f32 	%f224, [%rd37];
	add.s64 	%rd38, %rd14, %rd8;
	ld.global.nc.f32 	%f225, [%rd38+-4];
	ld.global.nc.f32 	%f226, [%rd38];
	fma.rn.f32 	%f227, %f195, %f211, %f386;
	fma.rn.f32 	%f386, %f196, %f212, %f227;
	fma.rn.f32 	%f228, %f195, %f213, %f385;
	fma.rn.f32 	%f385, %f196, %f214, %f228;
	fma.rn.f32 	%f229, %f195, %f215, %f384;
	fma.rn.f32 	%f384, %f196, %f216, %f229;
	fma.rn.f32 	%f230, %f195, %f217, %f383;
	fma.rn.f32 	%f383, %f196, %f218, %f230;
	fma.rn.f32 	%f231, %f195, %f219, %f382;
	fma.rn.f32 	%f382, %f196, %f220, %f231;
	fma.rn.f32 	%f232, %f195, %f221, %f381;
	fma.rn.f32 	%f381, %f196, %f222, %f232;
	fma.rn.f32 	%f233, %f195, %f223, %f380;
	fma.rn.f32 	%f380, %f196, %f224, %f233;
	fma.rn.f32 	%f234, %f195, %f225, %f379;
	fma.rn.f32 	%f379, %f196, %f226, %f234;
	fma.rn.f32 	%f235, %f197, %f211, %f378;
	fma.rn.f32 	%f378, %f198, %f212, %f235;
	fma.rn.f32 	%f236, %f197, %f213, %f377;
	fma.rn.f32 	%f377, %f198, %f214, %f236;
	fma.rn.f32 	%f237, %f197, %f215, %f376;
	fma.rn.f32 	%f376, %f198, %f216, %f237;
	fma.rn.f32 	%f238, %f197, %f217, %f375;
	fma.rn.f32 	%f375, %f198, %f218, %f238;
	fma.rn.f32 	%f239, %f197, %f219, %f374;
	fma.rn.f32 	%f374, %f198, %f220, %f239;
	fma.rn.f32 	%f240, %f197, %f221, %f373;
	fma.rn.f32 	%f373, %f198, %f222, %f240;
	fma.rn.f32 	%f241, %f197, %f223, %f372;
	fma.rn.f32 	%f372, %f198, %f224, %f241;
	fma.rn.f32 	%f242, %f197, %f225, %f371;
	fma.rn.f32 	%f371, %f198, %f226, %f242;
	fma.rn.f32 	%f243, %f199, %f211, %f370;
	fma.rn.f32 	%f370, %f200, %f212, %f243;
	fma.rn.f32 	%f244, %f199, %f213, %f369;
	fma.rn.f32 	%f369, %f200, %f214, %f244;
	fma.rn.f32 	%f245, %f199, %f215, %f368;
	fma.rn.f32 	%f368, %f200, %f216, %f245;
	fma.rn.f32 	%f246, %f199, %f217, %f367;
	fma.rn.f32 	%f367, %f200, %f218, %f246;
	fma.rn.f32 	%f247, %f199, %f219, %f366;
	fma.rn.f32 	%f366, %f200, %f220, %f247;
	fma.rn.f32 	%f248, %f199, %f221, %f365;
	fma.rn.f32 	%f365, %f200, %f222, %f248;
	fma.rn.f32 	%f249, %f199, %f223, %f364;
	fma.rn.f32 	%f364, %f200, %f224, %f249;
	fma.rn.f32 	%f250, %f199, %f225, %f363;
	fma.rn.f32 	%f363, %f200, %f226, %f250;
	fma.rn.f32 	%f251, %f201, %f211, %f362;
	fma.rn.f32 	%f362, %f202, %f212, %f251;
	fma.rn.f32 	%f252, %f201, %f213, %f361;
	fma.rn.f32 	%f361, %f202, %f214, %f252;
	fma.rn.f32 	%f253, %f201, %f215, %f360;
	fma.rn.f32 	%f360, %f202, %f216, %f253;
	fma.rn.f32 	%f254, %f201, %f217, %f359;
	fma.rn.f32 	%f359, %f202, %f218, %f254;
	fma.rn.f32 	%f255, %f201, %f219, %f358;
	fma.rn.f32 	%f358, %f202, %f220, %f255;
	fma.rn.f32 	%f256, %f201, %f221, %f357;
	fma.rn.f32 	%f357, %f202, %f222, %f256;
	fma.rn.f32 	%f257, %f201, %f223, %f356;
	fma.rn.f32 	%f356, %f202, %f224, %f257;
	fma.rn.f32 	%f258, %f201, %f225, %f355;
	fma.rn.f32 	%f355, %f202, %f226, %f258;
	fma.rn.f32 	%f259, %f203, %f211, %f387;
	fma.rn.f32 	%f387, %f204, %f212, %f259;
	fma.rn.f32 	%f260, %f203, %f213, %f388;
	fma.rn.f32 	%f388, %f204, %f214, %f260;
	fma.rn.f32 	%f261, %f203, %f215, %f389;
	fma.rn.f32 	%f389, %f204, %f216, %f261;
	fma.rn.f32 	%f262, %f203, %f217, %f390;
	fma.rn.f32 	%f390, %f204, %f218, %f262;
	fma.rn.f32 	%f263, %f203, %f219, %f391;
	fma.rn.f32 	%f391, %f204, %f220, %f263;
	fma.rn.f32 	%f264, %f203, %f221, %f392;
	fma.rn.f32 	%f392, %f204, %f222, %f264;
	fma.rn.f32 	%f265, %f203, %f223, %f393;
	fma.rn.f32 	%f393, %f204, %f224, %f265;
	fma.rn.f32 	%f266, %f203, %f225, %f394;
	fma.rn.f32 	%f394, %f204, %f226, %f266;
	fma.rn.f32 	%f267, %f205, %f211, %f395;
	fma.rn.f32 	%f395, %f206, %f212, %f267;
	fma.rn.f32 	%f268, %f205, %f213, %f396;
	fma.rn.f32 	%f396, %f206, %f214, %f268;
	fma.rn.f32 	%f269, %f205, %f215, %f397;
	fma.rn.f32 	%f397, %f206, %f216, %f269;
	fma.rn.f32 	%f270, %f205, %f217, %f398;
	fma.rn.f32 	%f398, %f206, %f218, %f270;
	fma.rn.f32 	%f271, %f205, %f219, %f399;
	fma.rn.f32 	%f399, %f206, %f220, %f271;
	fma.rn.f32 	%f272, %f205, %f221, %f400;
	fma.rn.f32 	%f400, %f206, %f222, %f272;
	fma.rn.f32 	%f273, %f205, %f223, %f401;
	fma.rn.f32 	%f401, %f206, %f224, %f273;
	fma.rn.f32 	%f274, %f205, %f225, %f402;
	fma.rn.f32 	%f402, %f206, %f226, %f274;
	fma.rn.f32 	%f275, %f207, %f211, %f403;
	fma.rn.f32 	%f403, %f208, %f212, %f275;
	fma.rn.f32 	%f276, %f207, %f213, %f404;
	fma.rn.f32 	%f404, %f208, %f214, %f276;
	fma.rn.f32 	%f277, %f207, %f215, %f405;
	fma.rn.f32 	%f405, %f208, %f216, %f277;
	fma.rn.f32 	%f278, %f207, %f217, %f406;
	fma.rn.f32 	%f406, %f208, %f218, %f278;
	fma.rn.f32 	%f279, %f207, %f219, %f407;
	fma.rn.f32 	%f407, %f208, %f220, %f279;
	fma.rn.f32 	%f280, %f207, %f221, %f408;
	fma.rn.f32 	%f408, %f208, %f222, %f280;
	fma.rn.f32 	%f281, %f207, %f223, %f409;
	fma.rn.f32 	%f409, %f208, %f224, %f281;
	fma.rn.f32 	%f282, %f207, %f225, %f410;
	fma.rn.f32 	%f410, %f208, %f226, %f282;
	fma.rn.f32 	%f283, %f209, %f211, %f411;
	fma.rn.f32 	%f411, %f210, %f212, %f283;
	fma.rn.f32 	%f284, %f209, %f213, %f412;
	fma.rn.f32 	%f412, %f210, %f214, %f284;
	fma.rn.f32 	%f285, %f209, %f215, %f413;
	fma.rn.f32 	%f413, %f210, %f216, %f285;
	fma.rn.f32 	%f286, %f209, %f217, %f414;
	fma.rn.f32 	%f414, %f210, %f218, %f286;
	fma.rn.f32 	%f287, %f209, %f219, %f415;
	fma.rn.f32 	%f415, %f210, %f220, %f287;
	fma.rn.f32 	%f288, %f209, %f221, %f416;
	fma.rn.f32 	%f416, %f210, %f222, %f288;
	fma.rn.f32 	%f289, %f209, %f223, %f417;
	fma.rn.f32 	%f417, %f210, %f224, %f289;
	fma.rn.f32 	%f290, %f209, %f225, %f418;
	fma.rn.f32 	%f418, %f210, %f226, %f290;
	add.s32 	%r60, %r60, 2;
	add.s32 	%r59, %r59, 2;
	add.s32 	%r58, %r58, 2;
	add.s32 	%r57, %r57, 2;
	add.s32 	%r56, %r56, 2;
	add.s32 	%r55, %r55, 2;
	add.s32 	%r54, %r54, 2;
	add.s32 	%r53, %r53, 2;
	add.s32 	%r52, %r52, 2;
	add.s32 	%r51, %r51, 2;
	setp.lt.s32 	%p2, %r60, %r33;
	@%p2 bra 	$L__BB1_2;
$L__BB1_3:
	ld.param.u32 	%r50, [_Z24sgemm_nt_128x128_unroll2PKfS0_Pfiii_param_4];
	ld.param.u64 	%rd51, [_Z24sgemm_nt_128x128_unroll2PKfS0_Pfiii_param_2];
	cvta.to.global.u64 	%rd39, %rd51;
	mad.lo.s32 	%r49, %r1, %r50, %r2;
	mul.wide.s32 	%rd40, %r49, 4;
	add.s64 	%rd41, %rd39, %rd40;
	st.global.f32 	[%rd41], %f386;
	st.global.f32 	[%rd41+4], %f385;
	st.global.f32 	[%rd41+8], %f384;
	st.global.f32 	[%rd41+12], %f383;
	st.global.f32 	[%rd41+16], %f382;
	st.global.f32 	[%rd41+20], %f381;
	st.global.f32 	[%rd41+24], %f380;
	st.global.f32 	[%rd41+28], %f379;
	mul.wide.s32 	%rd42, %r50, 4;
	add.s64 	%rd43, %rd41, %rd42;
	st.global.f32 	[%rd43], %f378;
	st.global.f32 	[%rd43+4], %f377;
	st.global.f32 	[%rd43+8], %f376;
	st.global.f32 	[%rd43+12], %f375;
	st.global.f32 	[%rd43+16], %f374;
	st.global.f32 	[%rd43+20], %f373;
	st.global.f32 	[%rd43+24], %f372;
	st.global.f32 	[%rd43+28], %f371;
	add.s64 	%rd44, %rd43, %rd42;
	st.global.f32 	[%rd44], %f370;
	st.global.f32 	[%rd44+4], %f369;
	st.global.f32 	[%rd44+8], %f368;
	st.global.f32 	[%rd44+12], %f367;
	st.global.f32 	[%rd44+16], %f366;
	st.global.f32 	[%rd44+20], %f365;
	st.global.f32 	[%rd44+24], %f364;
	st.global.f32 	[%rd44+28], %f363;
	add.s64 	%rd45, %rd44, %rd42;
	st.global.f32 	[%rd45], %f362;
	st.global.f32 	[%rd45+4], %f361;
	st.global.f32 	[%rd45+8], %f360;
	st.global.f32 	[%rd45+12], %f359;
	st.global.f32 	[%rd45+16], %f358;
	st.global.f32 	[%rd45+20], %f357;
	st.global.f32 	[%rd45+24], %f356;
	st.global.f32 	[%rd45+28], %f355;
	add.s64 	%rd46, %rd45, %rd42;
	st.global.f32 	[%rd46], %f387;
	st.global.f32 	[%rd46+4], %f388;
	st.global.f32 	[%rd46+8], %f389;
	st.global.f32 	[%rd46+12], %f390;
	st.global.f32 	[%rd46+16], %f391;
	st.global.f32 	[%rd46+20], %f392;
	st.global.f32 	[%rd46+24], %f393;
	st.global.f32 	[%rd46+28], %f394;
	add.s64 	%rd47, %rd46, %rd42;
	st.global.f32 	[%rd47], %f395;
	st.global.f32 	[%rd47+4], %f396;
	st.global.f32 	[%rd47+8], %f397;
	st.global.f32 	[%rd47+12], %f398;
	st.global.f32 	[%rd47+16], %f399;
	st.global.f32 	[%rd47+20], %f400;
	st.global.f32 	[%rd47+24], %f401;
	st.global.f32 	[%rd47+28], %f402;
	add.s64 	%rd48, %rd47, %rd42;
	st.global.f32 	[%rd48], %f403;
	st.global.f32 	[%rd48+4], %f404;
	st.global.f32 	[%rd48+8], %f405;
	st.global.f32 	[%rd48+12], %f406;
	st.global.f32 	[%rd48+16], %f407;
	st.global.f32 	[%rd48+20], %f408;
	st.global.f32 	[%rd48+24], %f409;
	st.global.f32 	[%rd48+28], %f410;
	add.s64 	%rd49, %rd48, %rd42;
	st.global.f32 	[%rd49], %f411;
	st.global.f32 	[%rd49+4], %f412;
	st.global.f32 	[%rd49+8], %f413;
	st.global.f32 	[%rd49+12], %f414;
	st.global.f32 	[%rd49+16], %f415;
	st.global.f32 	[%rd49+20], %f416;
	st.global.f32 	[%rd49+24], %f417;
	st.global.f32 	[%rd49+28], %f418;
	ret;

}
	// .globl	_Z28sgemm_nt_128x128_lds_unroll8PKfS0_Pfiii
.visible .entry _Z28sgemm_nt_128x128_lds_unroll8PKfS0_Pfiii(
	.param .u64 .ptr .align 1 _Z28sgemm_nt_128x128_lds_unroll8PKfS0_Pfiii_param_0,
	.param .u64 .ptr .align 1 _Z28sgemm_nt_128x128_lds_unroll8PKfS0_Pfiii_param_1,
	.param .u64 .ptr .align 1 _Z28sgemm_nt_128x128_lds_unroll8PKfS0_Pfiii_param_2,
	.param .u32 _Z28sgemm_nt_128x128_lds_unroll8PKfS0_Pfiii_param_3,
	.param .u32 _Z28sgemm_nt_128x128_lds_unroll8PKfS0_Pfiii_param_4,
	.param .u32 _Z28sgemm_nt_128x128_lds_unroll8PKfS0_Pfiii_param_5
)
{
	.reg .pred 	%p<6>;
	.reg .b32 	%r<61>;
	.reg .b32 	%f<483>;
	.reg .b64 	%rd<28>;
	// demoted variable
	.shared .align 4 .b8 _ZZ28sgemm_nt_128x128_lds_unroll8PKfS0_PfiiiE8a_shared[4096];
	// demoted variable
	.shared .align 4 .b8 _ZZ28sgemm_nt_128x128_lds_unroll8PKfS0_PfiiiE8b_shared[4096];
	ld.param.u64 	%rd4, [_Z28sgemm_nt_128x128_lds_unroll8PKfS0_Pfiii_param_0];
	ld.param.u64 	%rd5, [_Z28sgemm_nt_128x128_lds_unroll8PKfS0_Pfiii_param_1];
	mov.u32 	%r14, %ctaid.y;
	shl.b32 	%r1, %r14, 7;
	mov.u32 	%r15, %ctaid.x;
	shl.b32 	%r2, %r15, 7;
	mov.u32 	%r16, %tid.y;
	mov.u32 	%r17, %tid.x;
	shl.b32 	%r18, %r16, 4;
	add.s32 	%r58, %r18, %r17;
	setp.gt.u32 	%p1, %r58, 127;
	@%p1 bra 	$L__BB2_2;
	ld.param.u32 	%r55, [_Z28sgemm_nt_128x128_lds_unroll8PKfS0_Pfiii_param_5];
	cvta.to.global.u64 	%rd9, %rd4;
	add.s32 	%r21, %r1, %r58;
	mul.lo.s32 	%r22, %r55, %r21;
	mul.wide.s32 	%rd10, %r22, 4;
	add.s64 	%rd27, %rd9, %rd10;
	bra.uni 	$L__BB2_3;
$L__BB2_2:
	ld.param.u32 	%r54, [_Z28sgemm_nt_128x128_lds_unroll8PKfS0_Pfiii_param_5];
	cvta.to.global.u64 	%rd7, %rd5;
	add.s32 	%r58, %r58, -128;
	add.s32 	%r19, %r58, %r2;
	mul.lo.s32 	%r20, %r54, %r19;
	mul.wide.s32 	%rd8, %r20, 4;
	add.s64 	%rd27, %rd7, %rd8;
$L__BB2_3:
	ld.param.u32 	%r56, [_Z28sgemm_nt_128x128_lds_unroll8PKfS0_Pfiii_param_5];
	setp.lt.s32 	%p2, %r56, 1;
	mov.f32 	%f355, 0f00000000;
	mov.f32 	%f356, %f355;
	mov.f32 	%f357, %f355;
	mov.f32 	%f358, %f355;
	mov.f32 	%f359, %f355;
	mov.f32 	%f360, %f355;
	mov.f32 	%f361, %f355;
	mov.f32 	%f362, %f355;
	mov.f32 	%f363, %f355;
	mov.f32 	%f364, %f355;
	mov.f32 	%f365, %f355;
	mov.f32 	%f366, %f355;
	mov.f32 	%f367, %f355;
	mov.f32 	%f368, %f355;
	mov.f32 	%f369, %f355;
	mov.f32 	%f370, %f355;
	mov.f32 	%f371, %f355;
	mov.f32 	%f372, %f355;
	mov.f32 	%f373, %f355;
	mov.f32 	%f374, %f355;
	mov.f32 	%f375, %f355;
	mov.f32 	%f376, %f355;
	mov.f32 	%f377, %f355;
	mov.f32 	%f378, %f355;
	mov.f32 	%f379, %f355;
	mov.f32 	%f380, %f355;
	mov.f32 	%f381, %f355;
	mov.f32 	%f382, %f355;
	mov.f32 	%f383, %f355;
	mov.f32 	%f384, %f355;
	mov.f32 	%f385, %f355;
	mov.f32 	%f386, %f355;
	mov.f32 	%f387, %f355;
	mov.f32 	%f388, %f355;
	mov.f32 	%f389, %f355;
	mov.f32 	%f390, %f355;
	mov.f32 	%f391, %f355;
	mov.f32 	%f392, %f355;
	mov.f32 	%f393, %f355;
	mov.f32 	%f394, %f355;
	mov.f32 	%f395, %f355;
	mov.f32 	%f396, %f355;
	mov.f32 	%f397, %f355;
	mov.f32 	%f398, %f355;
	mov.f32 	%f399, %f355;
	mov.f32 	%f400, %f355;
	mov.f32 	%f401, %f355;
	mov.f32 	%f402, %f355;
	mov.f32 	%f403, %f355;
	mov.f32 	%f404, %f355;
	mov.f32 	%f405, %f355;
	mov.f32 	%f406, %f355;
	mov.f32 	%f407, %f355;
	mov.f32 	%f408, %f355;
	mov.f32 	%f409, %f355;
	mov.f32 	%f410, %f355;
	mov.f32 	%f411, %f355;
	mov.f32 	%f412, %f355;
	mov.f32 	%f413, %f355;
	mov.f32 	%f414, %f355;
	mov.f32 	%f415, %f355;
	mov.f32 	%f416, %f355;
	mov.f32 	%f417, %f355;
	mov.f32 	%f418, %f355;
	@%p2 bra 	$L__BB2_11;
	shl.b32 	%r24, %r58, 2;
	mov.u32 	%r25, _ZZ28sgemm_nt_128x128_lds_unroll8PKfS0_PfiiiE8b_shared;
	add.s32 	%r6, %r25, %r24;
	mov.u32 	%r26, _ZZ28sgemm_nt_128x128_lds_unroll8PKfS0_PfiiiE8a_shared;
	add.s32 	%r7, %r26, %r24;
	mov.b32 	%r59, 0;
	mov.f32 	%f355, 0f00000000;
	add.s32 	%r30, %r18, %r17;
$L__BB2_5:
	setp.gt.u32 	%p3, %r30, 127;
	@%p3 bra 	$L__BB2_7;
	mul.wide.u32 	%rd13, %r59, 4;
	add.s64 	%rd14, %rd27, %rd13;
	ld.global.f32 	%f267, [%rd14];
	st.shared.f32 	[%r7], %f267;
	ld.global.f32 	%f268, [%rd14+4];
	st.shared.f32 	[%r7+512], %f268;
	ld.global.f32 	%f269, [%rd14+8];
	st.shared.f32 	[%r7+1024], %f269;
	ld.global.f32 	%f270, [%rd14+12];
	st.shared.f32 	[%r7+1536], %f270;
	ld.global.f32 	%f271, [%rd14+16];
	st.shared.f32 	[%r7+2048], %f271;
	ld.global.f32 	%f272, [%rd14+20];
	st.shared.f32 	[%r7+2560], %f272;
	ld.global.f32 	%f273, [%rd14+24];
	st.shared.f32 	[%r7+3072], %f273;
	ld.global.f32 	%f274, [%rd14+28];
	st.shared.f32 	[%r7+3584], %f274;
	bra.uni 	$L__BB2_8;
$L__BB2_7:
	mul.wide.u32 	%rd11, %r59, 4;
	add.s64 	%rd12, %rd27, %rd11;
	ld.global.f32 	%f259, [%rd12];
	st.shared.f32 	[%r6], %f259;
	ld.global.f32 	%f260, [%rd12+4];
	st.shared.f32 	[%r6+512], %f260;
	ld.global.f32 	%f261, [%rd12+8];
	st.shared.f32 	[%r6+1024], %f261;
	ld.global.f32 	%f262, [%rd12+12];
	st.shared.f32 	[%r6+1536], %f262;
	ld.global.f32 	%f263, [%rd12+16];
	st.shared.f32 	[%r6+2048], %f263;
	ld.global.f32 	%f264, [%rd12+20];
	st.shared.f32 	[%r6+2560], %f264;
	ld.global.f32 	%f265, [%rd12+24];
	st.shared.f32 	[%r6+3072], %f265;
	ld.global.f32 	%f266, [%rd12+28];
	st.shared.f32 	[%r6+3584], %f266;
$L__BB2_8:
	bar.sync 	0;
	mov.b32 	%r60, 16;
$L__BB2_9:
	mov.u32 	%r32, %tid.x;
	shl.b32 	%r33, %r32, 5;
	mov.u32 	%r34, _ZZ28sgemm_nt_128x128_lds_unroll8PKfS0_PfiiiE8a_shared;
	add.s32 	%r35, %r34, %r33;
	add.s32 	%r36, %r35, %r60;
	ld.shared.f32 	%f275, [%r36+-16];
	mov.u32 	%r37, %tid.y;
	shl.b32 	%r38, %r37, 5;
	mov.u32 	%r39, _ZZ28sgemm_nt_128x128_lds_unroll8PKfS0_PfiiiE8b_shared;
	add.s32 	%r40, %r39, %r38;
	add.s32 	%r41, %r40, %r60;
	ld.shared.f32 	%f276, [%r41+-16];
	ld.shared.f32 	%f277, [%r36+-12];
	ld.shared.f32 	%f278, [%r41+-12];
	ld.shared.f32 	%f279, [%r36+-8];
	ld.shared.f32 	%f280, [%r41+-8];
	ld.shared.f32 	%f281, [%r36+-4];
	ld.shared.f32 	%f282, [%r41+-4];
	ld.shared.f32 	%f283, [%r36];
	ld.shared.f32 	%f284, [%r41];
	ld.shared.f32 	%f285, [%r36+4];
	ld.shared.f32 	%f286, [%r41+4];
	ld.shared.f32 	%f287, [%r36+8];
	ld.shared.f32 	%f288, [%r41+8];
	ld.shared.f32 	%f289, [%r36+12];
	ld.shared.f32 	%f290, [%r41+12];
	fma.rn.f32 	%f402, %f275, %f276, %f402;
	fma.rn.f32 	%f401, %f275, %f278, %f401;
	fma.rn.f32 	%f400, %f275, %f280, %f400;
	fma.rn.f32 	%f399, %f275, %f282, %f399;
	fma.rn.f32 	%f398, %f275, %f284, %f398;
	fma.rn.f32 	%f397, %f275, %f286, %f397;
	fma.rn.f32 	%f396, %f275, %f288, %f396;
	fma.rn.f32 	%f395, %f275, %f290, %f395;
	fma.rn.f32 	%f394, %f277, %f276, %f394;
	fma.rn.f32 	%f393, %f277, %f278, %f393;
	fma.rn.f32 	%f392, %f277, %f280, %f392;
	fma.rn.f32 	%f391, %f277, %f282, %f391;
	fma.rn.f32 	%f390, %f277, %f284, %f390;
	fma.rn.f32 	%f389, %f277, %f286, %f389;
	fma.rn.f32 	%f388, %f277, %f288, %f388;
	fma.rn.f32 	%f387, %f277, %f290, %f387;
	fma.rn.f32 	%f386, %f279, %f276, %f386;
	fma.rn.f32 	%f385, %f279, %f278, %f385;
	fma.rn.f32 	%f384, %f279, %f280, %f384;
	fma.rn.f32 	%f383, %f279, %f282, %f383;
	fma.rn.f32 	%f382, %f279, %f284, %f382;
	fma.rn.f32 	%f381, %f279, %f286, %f381;
	fma.rn.f32 	%f380, %f279, %f288, %f380;
	fma.rn.f32 	%f379, %f279, %f290, %f379;
	fma.rn.f32 	%f378, %f281, %f276, %f378;
	fma.rn.f32 	%f377, %f281, %f278, %f377;
	fma.rn.f32 	%f376, %f281, %f280, %f376;
	fma.rn.f32 	%f375, %f281, %f282, %f375;
	fma.rn.f32 	%f374, %f281, %f284, %f374;
	fma.rn.f32 	%f373, %f281, %f286, %f373;
	fma.rn.f32 	%f372, %f281, %f288, %f372;
	fma.rn.f32 	%f371, %f281, %f290, %f371;
	fma.rn.f32 	%f370, %f283, %f276, %f370;
	fma.rn.f32 	%f369, %f283, %f278, %f369;
	fma.rn.f32 	%f368, %f283, %f280, %f368;
	fma.rn.f32 	%f367, %f283, %f282, %f367;
	fma.rn.f32 	%f366, %f283, %f284, %f366;
	fma.rn.f32 	%f365, %f283, %f286, %f365;
	fma.rn.f32 	%f364, %f283, %f288, %f364;
	fma.rn.f32 	%f363, %f283, %f290, %f363;
	fma.rn.f32 	%f362, %f285, %f276, %f362;
	fma.rn.f32 	%f361, %f285, %f278, %f361;
	fma.rn.f32 	%f360, %f285, %f280, %f360;
	fma.rn.f32 	%f359, %f285, %f282, %f359;
	fma.rn.f32 	%f358, %f285, %f284, %f358;
	fma.rn.f32 	%f357, %f285, %f286, %f357;
	fma.rn.f32 	%f356, %f285, %f288, %f356;
	fma.rn.f32 	%f355, %f285, %f290, %f355;
	fma.rn.f32 	%f403, %f287, %f276, %f403;
	fma.rn.f32 	%f404, %f287, %f278, %f404;
	fma.rn.f32 	%f405, %f287, %f280, %f405;
	fma.rn.f32 	%f406, %f287, %f282, %f406;
	fma.rn.f32 	%f407, %f287, %f284, %f407;
	fma.rn.f32 	%f408, %f287, %f286, %f408;
	fma.rn.f32 	%f409, %f287, %f288, %f409;
	fma.rn.f32 	%f410, %f287, %f290, %f410;
	fma.rn.f32 	%f411, %f289, %f276, %f411;
	fma.rn.f32 	%f412, %f289, %f278, %f412;
	fma.rn.f32 	%f413, %f289, %f280, %f413;
	fma.rn.f32 	%f414, %f289, %f282, %f414;
	fma.rn.f32 	%f415, %f289, %f284, %f415;
	fma.rn.f32 	%f416, %f289, %f286, %f416;
	fma.rn.f32 	%f417, %f289, %f288, %f417;
	fma.rn.f32 	%f418, %f289, %f290, %f418;
	add.s32 	%r60, %r60, 512;
	setp.ne.s32 	%p4, %r60, 4112;
	@%p4 bra 	$L__BB2_9;
	ld.param.u32 	%r57, [_Z28sgemm_nt_128x128_lds_unroll8PKfS0_Pfiii_param_5];
	add.s32 	%r59, %r59, 8;
	setp.lt.s32 	%p5, %r59, %r57;
	@%p5 bra 	$L__BB2_5;
$L__BB2_11:
	ld.param.u32 	%r53, [_Z28sgemm_nt_128x128_lds_unroll8PKfS0_Pfiii_param_4];
	ld.param.u64 	%rd26, [_Z28sgemm_nt_128x128_lds_unroll8PKfS0_Pfiii_param_2];
	cvta.to.global.u64 	%rd15, %rd26;
	mov.u32 	%r42, %tid.y;
	shl.b32 	%r43, %r42, 3;
	mov.u32 	%r44, %ctaid.y;
	shl.b32 	%r45, %r44, 7;
	add.s32 	%r46, %r45, %r43;
	mov.u32 	%r47, %tid.x;
	shl.b32 	%r48, %r47, 3;
	mov.u32 	%r49, %ctaid.x;
	shl.b32 	%r50, %r49, 7;
	add.s32 	%r51, %r50, %r48;
	mad.lo.s32 	%r52, %r46, %r53, %r51;
	mul.wide.s32 	%rd16, %r52, 4;
	add.s64 	%rd17, %rd15, %rd16;
	st.global.f32 	[%rd17], %f402;
	st.global.f32 	[%rd17+4], %f401;
	st.global.f32 	[%rd17+8], %f400;
	st.global.f32 	[%rd17+12], %f399;
	st.global.f32 	[%rd17+16], %f398;
	st.global.f32 	[%rd17+20], %f397;
	st.global.f32 	[%rd17+24], %f396;
	st.global.f32 	[%rd17+28], %f395;
	mul.wide.s32 	%rd18, %r53, 4;
	add.s64 	%rd19, %rd17, %rd18;
	st.global.f32 	[%rd19], %f394;
	st.global.f32 	[%rd19+4], %f393;
	st.global.f32 	[%rd19+8], %f392;
	st.global.f32 	[%rd19+12], %f391;
	st.global.f32 	[%rd19+16], %f390;
	st.global.f32 	[%rd19+20], %f389;
	st.global.f32 	[%rd19+24], %f388;
	st.global.f32 	[%rd19+28], %f387;
	add.s64 	%rd20, %rd19, %rd18;
	st.global.f32 	[%rd20], %f386;
	st.global.f32 	[%rd20+4], %f385;
	st.global.f32 	[%rd20+8], %f384;
	st.global.f32 	[%rd20+12], %f383;
	st.global.f32 	[%rd20+16], %f382;
	st.global.f32 	[%rd20+20], %f381;
	st.global.f32 	[%rd20+24], %f380;
	st.global.f32 	[%rd20+28], %f379;
	add.s64 	%rd21, %rd20, %rd18;
	st.global.f32 	[%rd21], %f378;
	st.global.f32 	[%rd21+4], %f377;
	st.global.f32 	[%rd21+8], %f376;
	st.global.f32 	[%rd21+12], %f375;
	st.global.f32 	[%rd21+16], %f374;
	st.global.f32 	[%rd21+20], %f373;
	st.global.f32 	[%rd21+24], %f372;
	st.global.f32 	[%rd21+28], %f371;
	add.s64 	%rd22, %rd21, %rd18;
	st.global.f32 	[%rd22], %f370;
	st.global.f32 	[%rd22+4], %f369;
	st.global.f32 	[%rd22+8], %f368;
	st.global.f32 	[%rd22+12], %f367;
	st.global.f32 	[%rd22+16], %f366;
	st.global.f32 	[%rd22+20], %f365;
	st.global.f32 	[%rd22+24], %f364;
	st.global.f32 	[%rd22+28], %f363;
	add.s64 	%rd23, %rd22, %rd18;
	st.global.f32 	[%rd23], %f362;
	st.global.f32 	[%rd23+4], %f361;
	st.global.f32 	[%rd23+8], %f360;
	st.global.f32 	[%rd23+12], %f359;
	st.global.f32 	[%rd23+16], %f358;
	st.global.f32 	[%rd23+20], %f357;
	st.global.f32 	[%rd23+24], %f356;
	st.global.f32 	[%rd23+28], %f355;
	add.s64 	%rd24, %rd23, %rd18;
	st.global.f32 	[%rd24], %f403;
	st.global.f32 	[%rd24+4], %f404;
	st.global.f32 	[%rd24+8], %f405;
	st.global.f32 	[%rd24+12], %f406;
	st.global.f32 	[%rd24+16], %f407;
	st.global.f32 	[%rd24+20], %f408;
	st.global.f32 	[%rd24+24], %f409;
	st.global.f32 	[%rd24+28], %f410;
	add.s64 	%rd25, %rd24, %rd18;
	st.global.f32 	[%rd25], %f411;
	st.global.f32 	[%rd25+4], %f412;
	st.global.f32 	[%rd25+8], %f413;
	st.global.f32 	[%rd25+12], %f414;
	st.global.f32 	[%rd25+16], %f415;
	st.global.f32 	[%rd25+20], %f416;
	st.global.f32 	[%rd25+24], %f417;
	st.global.f32 	[%rd25+28], %f418;
	ret;

}
	// .globl	_Z29sgemm_nt_128x128_lds_unroll16PKfS0_Pfiii
.visible .entry _Z29sgemm_nt_128x128_lds_unroll16PKfS0_Pfiii(
	.param .u64 .ptr .align 1 _Z29sgemm_nt_128x128_lds_unroll16PKfS0_Pfiii_param_0,
	.param .u64 .ptr .align 1 _Z29sgemm_nt_128x128_lds_unroll16PKfS0_Pfiii_param_1,
	.param .u64 .ptr .align 1 _Z29sgemm_nt_128x128_lds_unroll16PKfS0_Pfiii_param_2,
	.param .u32 _Z29sgemm_nt_128x128_lds_unroll16PKfS0_Pfiii_param_3,
	.param .u32 _Z29sgemm_nt_128x128_lds_unroll16PKfS0_Pfiii_param_4,
	.param .u32 _Z29sgemm_nt_128x128_lds_unroll16PKfS0_Pfiii_param_5
)
{
	.reg .pred 	%p<5>;
	.reg .b32 	%r<55>;
	.reg .b32 	%f<1571>;
	.reg .b64 	%rd<28>;
	// demoted variable
	.shared .align 4 .b8 _ZZ29sgemm_nt_128x128_lds_unroll16PKfS0_PfiiiE8a_shared[8192];
	// demoted variable
	.shared .align 4 .b8 _ZZ29sgemm_nt_128x128_lds_unroll16PKfS0_PfiiiE8b_shared[8192];
	ld.param.u64 	%rd7, [_Z29sgemm_nt_128x128_lds_unroll16PKfS0_Pfiii_param_0];
	ld.param.u64 	%rd8, [_Z29sgemm_nt_128x128_lds_unroll16PKfS0_Pfiii_param_1];
	mov.u32 	%r12, %ctaid.y;
	shl.b32 	%r1, %r12, 7;
	mov.u32 	%r13, %ctaid.x;
	shl.b32 	%r2, %r13, 7;
	mov.u32 	%r14, %tid.y;
	mov.u32 	%r15, %tid.x;
	shl.b32 	%r16, %r14, 4;
	add.s32 	%r53, %r16, %r15;
	setp.gt.u32 	%p1, %r53, 127;
	@%p1 bra 	$L__BB3_2;
	ld.param.u32 	%r50, [_Z29sgemm_nt_128x128_lds_unroll16PKfS0_Pfiii_param_5];
	cvta.to.global.u64 	%rd12, %rd7;
	add.s32 	%r19, %r1, %r53;
	mul.lo.s32 	%r20, %r50, %r19;
	mul.wide.s32 	%rd13, %r20, 4;
	add.s64 	%rd26, %rd12, %rd13;
	bra.uni 	$L__BB3_3;
$L__BB3_2:
	ld.param.u32 	%r49, [_Z29sgemm_nt_128x128_lds_unroll16PKfS0_Pfiii_param_5];
	cvta.to.global.u64 	%rd10, %rd8;
	add.s32 	%r53, %r53, -128;
	add.s32 	%r17, %r53, %r2;
	mul.lo.s32 	%r18, %r49, %r17;
	mul.wide.s32 	%rd11, %r18, 4;
	add.s64 	%rd26, %rd10, %rd11;
$L__BB3_3:
	ld.param.u32 	%r51, [_Z29sgemm_nt_128x128_lds_unroll16PKfS0_Pfiii_param_5];
	setp.lt.s32 	%p2, %r51, 1;
	mov.f32 	%f1507, 0f00000000;
	mov.f32 	%f1508, %f1507;
	mov.f32 	%f1509, %f1507;
	mov.f32 	%f1510, %f1507;
	mov.f32 	%f1511, %f1507;
	mov.f32 	%f1512, %f1507;
	mov.f32 	%f1513, %f1507;
	mov.f32 	%f1514, %f1507;
	mov.f32 	%f1515, %f1507;
	mov.f32 	%f1516, %f1507;
	mov.f32 	%f1517, %f1507;
	mov.f32 	%f1518, %f1507;
	mov.f32 	%f1519, %f1507;
	mov.f32 	%f1520, %f1507;
	mov.f32 	%f1521, %f1507;
	mov.f32 	%f1522, %f1507;
	mov.f32 	%f1523, %f1507;
	mov.f32 	%f1524, %f1507;
	mov.f32 	%f1525, %f1507;
	mov.f32 	%f1526, %f1507;
	mov.f32 	%f1527, %f1507;
	mov.f32 	%f1528, %f1507;
	mov.f32 	%f1529, %f1507;
	mov.f32 	%f1530, %f1507;
	mov.f32 	%f1531, %f1507;
	mov.f32 	%f1532, %f1507;
	mov.f32 	%f1533, %f1507;
	mov.f32 	%f1534, %f1507;
	mov.f32 	%f1535, %f1507;
	mov.f32 	%f1536, %f1507;
	mov.f32 	%f1537, %f1507;
	mov.f32 	%f1538, %f1507;
	mov.f32 	%f1539, %f1507;
	mov.f32 	%f1540, %f1507;
	mov.f32 	%f1541, %f1507;
	mov.f32 	%f1542, %f1507;
	mov.f32 	%f1543, %f1507;
	mov.f32 	%f1544, %f1507;
	mov.f32 	%f1545, %f1507;
	mov.f32 	%f1546, %f1507;
	mov.f32 	%f1547, %f1507;
	mov.f32 	%f1548, %f1507;
	mov.f32 	%f1549, %f1507;
	mov.f32 	%f1550, %f1507;
	mov.f32 	%f1551, %f1507;
	mov.f32 	%f1552, %f1507;
	mov.f32 	%f1553, %f1507;
	mov.f32 	%f1554, %f1507;
	mov.f32 	%f1555, %f1507;
	mov.f32 	%f1556, %f1507;
	mov.f32 	%f1557, %f1507;
	mov.f32 	%f1558, %f1507;
	mov.f32 	%f1559, %f1507;
	mov.f32 	%f1560, %f1507;
	mov.f32 	%f1561, %f1507;
	mov.f32 	%f1562, %f1507;
	mov.f32 	%f1563, %f1507;
	mov.f32 	%f1564, %f1507;
	mov.f32 	%f1565, %f1507;
	mov.f32 	%f1566, %f1507;
	mov.f32 	%f1567, %f1507;
	mov.f32 	%f1568, %f1507;
	mov.f32 	%f1569, %f1507;
	mov.f32 	%f1570, %f1507;
	@%p2 bra 	$L__BB3_9;
	shl.b32 	%r22, %r53, 2;
	mov.u32 	%r23, _ZZ29sgemm_nt_128x128_lds_unroll16PKfS0_PfiiiE8b_shared;
	add.s32 	%r6, %r23, %r22;
	mov.u32 	%r24, _ZZ29sgemm_nt_128x128_lds_unroll16PKfS0_PfiiiE8a_shared;
	add.s32 	%r7, %r24, %r22;
	add.s64 	%rd27, %rd26, 32;
	mov.b32 	%r54, 0;
	mov.f32 	%f1507, 0f00000000;
	add.s32 	%r28, %r16, %r15;
	shl.b32 	%r30, %r15, 5;
$L__BB3_5:
	setp.gt.u32 	%p3, %r28, 127;
	@%p3 bra 	$L__BB3_7;
	ld.global.f32 	%f211, [%rd27+-32];
	st.shared.f32 	[%r7], %f211;
	ld.global.f32 	%f212, [%rd27+-28];
	st.shared.f32 	[%r7+512], %f212;
	ld.global.f32 	%f213, [%rd27+-24];
	st.shared.f32 	[%r7+1024], %f213;
	ld.global.f32 	%f214, [%rd27+-20];
	st.shared.f32 	[%r7+1536], %f214;
	ld.global.f32 	%f215, [%rd27+-16];
	st.shared.f32 	[%r7+2048], %f215;
	ld.global.f32 	%f216, [%rd27+-12];
	st.shared.f32 	[%r7+2560], %f216;
	ld.global.f32 	%f217, [%rd27+-8];
	st.shared.f32 	[%r7+3072], %f217;
	ld.global.f32 	%f218, [%rd27+-4];
	st.shared.f32 	[%r7+3584], %f218;
	ld.global.f32 	%f219, [%rd27];
	st.shared.f32 	[%r7+4096], %f219;
	ld.global.f32 	%f220, [%rd27+4];
	st.shared.f32 	[%r7+4608], %f220;
	ld.global.f32 	%f221, [%rd27+8];
	st.shared.f32 	[%r7+5120], %f221;
	ld.global.f32 	%f222, [%rd27+12];
	st.shared.f32 	[%r7+5632], %f222;
	ld.global.f32 	%f223, [%rd27+16];
	st.shared.f32 	[%r7+6144], %f223;
	ld.global.f32 	%f224, [%rd27+20];
	st.shared.f32 	[%r7+6656], %f224;
	ld.global.f32 	%f225, [%rd27+24];
	st.shared.f32 	[%r7+7168], %f225;
	ld.global.f32 	%f226, [%rd27+28];
	st.shared.f32 	[%r7+7680], %f226;
	bra.uni 	$L__BB3_8;
$L__BB3_7:
	ld.global.f32 	%f195, [%rd27+-32];
	st.shared.f32 	[%r6], %f195;
	ld.global.f32 	%f196, [%rd27+-28];
	st.shared.f32 	[%r6+512], %f196;
	ld.global.f32 	%f197, [%rd27+-24];
	st.shared.f32 	[%r6+1024], %f197;
	ld.global.f32 	%f198, [%rd27+-20];
	st.shared.f32 	[%r6+1536], %f198;
	ld.global.f32 	%f199, [%rd27+-16];
	st.shared.f32 	[%r6+2048], %f199;
	ld.global.f32 	%f200, [%rd27+-12];
	st.shared.f32 	[%r6+2560], %f200;
	ld.global.f32 	%f201, [%rd27+-8];
	st.shared.f32 	[%r6+3072], %f201;
	ld.global.f32 	%f202, [%rd27+-4];
	st.shared.f32 	[%r6+3584], %f202;
	ld.global.f32 	%f203, [%rd27];
	st.shared.f32 	[%r6+4096], %f203;
	ld.global.f32 	%f204, [%rd27+4];
	st.shared.f32 	[%r6+4608], %f204;
	ld.global.f32 	%f205, [%rd27+8];
	st.shared.f32 	[%r6+5120], %f205;
	ld.global.f32 	%f206, [%rd27+12];
	st.shared.f32 	[%r6+5632], %f206;
	ld.global.f32 	%f207, [%rd27+16];
	st.shared.f32 	[%r6+6144], %f207;
	ld.global.f32 	%f208, [%rd27+20];
	st.shared.f32 	[%r6+6656], %f208;
	ld.global.f32 	%f209, [%rd27+24];
	st.shared.f32 	[%r6+7168], %f209;
	ld.global.f32 	%f210, [%rd27+28];
	st.shared.f32 	[%r6+7680], %f210;
$L__BB3_8:
	ld.param.u32 	%r52, [_Z29sgemm_nt_128x128_lds_unroll16PKfS0_Pfiii_param_5];
	bar.sync 	0;
	mov.u32 	%r31, _ZZ29sgemm_nt_128x128_lds_unroll16PKfS0_PfiiiE8a_shared;
	add.s32 	%r32, %r31, %r30;
	ld.shared.f32 	%f227, [%r32];
	mov.u32 	%r33, %tid.y;
	shl.b32 	%r34, %r33, 5;
	mov.u32 	%r35, _ZZ29sgemm_nt_128x128_lds_unroll16PKfS0_PfiiiE8b_shared;
	add.s32 	%r36, %r35, %r34;
	ld.shared.f32 	%f228, [%r36];
	ld.shared.f32 	%f229, [%r32+4];
	ld.shared.f32 	%f230, [%r36+4];
	ld.shared.f32 	%f231, [%r32+8];
	ld.shared.f32 	%f232, [%r36+8];
	ld.shared.f32 	%f233, [%r32+12];
	ld.shared.f32 	%f234, [%r36+12];
	ld.shared.f32 	%f235, [%r32+16];
	ld.shared.f32 	%f236, [%r36+16];
	ld.shared.f32 	%f237, [%r32+20];
	ld.shared.f32 	%f238, [%r36+20];
	ld.shared.f32 	%f239, [%r32+24];
	ld.shared.f32 	%f240, [%r36+24];
	ld.shared.f32 	%f241, [%r32+28];
	ld.shared.f32 	%f242, [%r36+28];
	fma.rn.f32 	%f243, %f227, %f228, %f1554;
	fma.rn.f32 	%f244, %f227, %f230, %f1553;
	fma.rn.f32 	%f245, %f227, %f232, %f1552;
	fma.rn.f32 	%f246, %f227, %f234, %f1551;
	fma.rn.f32 	%f247, %f227, %f236, %f1550;
	fma.rn.f32 	%f248, %f227, %f238, %f1549;
	fma.rn.f32 	%f249, %f227, %f240, %f1548;
	fma.rn.f32 	%f250, %f227, %f242, %f1547;
	fma.rn.f32 	%f251, %f229, %f228, %f1546;
	fma.rn.f32 	%f252, %f229, %f230, %f1545;
	fma.rn.f32 	%f253, %f229, %f232, %f1544;
	fma.rn.f32 	%f254, %f229, %f234, %f1543;
	fma.rn.f32 	%f255, %f229, %f236, %f1542;
	fma.rn.f32 	%f256, %f229, %f238, %f1541;
	fma.rn.f32 	%f257, %f229, %f240, %f1540;
	fma.rn.f32 	%f258, %f229, %f242, %f1539;
	fma.rn.f32 	%f259, %f231, %f228, %f1538;
	fma.rn.f32 	%f260, %f231, %f230, %f1537;
	fma.rn.f32 	%f261, %f231, %f232, %f1536;
	fma.rn.f32 	%f262, %f231, %f234, %f1535;
	fma.rn.f32 	%f263, %f231, %f236, %f1534;
	fma.rn.f32 	%f264, %f231, %f238, %f1533;
	fma.rn.f32 	%f265, %f231, %f240, %f1532;
	fma.rn.f32 	%f266, %f231, %f242, %f1531;
	fma.rn.f32 	%f267, %f233, %f228, %f1530;
	fma.rn.f32 	%f268, %f233, %f230, %f1529;
	fma.rn.f32 	%f269, %f233, %f232, %f1528;
	fma.rn.f32 	%f270, %f233, %f234, %f1527;
	fma.rn.f32 	%f271, %f233, %f236, %f1526;
	fma.rn.f32 	%f272, %f233, %f238, %f1525;
	fma.rn.f32 	%f273, %f233, %f240, %f1524;
	fma.rn.f32 	%f274, %f233, %f242, %f1523;
	fma.rn.f32 	%f275, %f235, %f228, %f1522;
	fma.rn.f32 	%f276, %f235, %f230, %f1521;
	fma.rn.f32 	%f277, %f235, %f232, %f1520;
	fma.rn.f32 	%f278, %f235, %f234, %f1519;
	fma.rn.f32 	%f279, %f235, %f236, %f1518;
	fma.rn.f32 	%f280, %f235, %f238, %f1517;
	fma.rn.f32 	%f281, %f235, %f240, %f1516;
	fma.rn.f32 	%f282, %f235, %f242, %f1515;
	fma.rn.f32 	%f283, %f237, %f228, %f1514;
	fma.rn.f32 	%f284, %f237, %f230, %f1513;
	fma.rn.f32 	%f285, %f237, %f232, %f1512;
	fma.rn.f32 	%f286, %f237, %f234, %f1511;
	fma.rn.f32 	%f287, %f237, %f236, %f1510;
	fma.rn.f32 	%f288, %f237, %f238, %f1509;
	fma.rn.f32 	%f289, %f237, %f240, %f1508;
	fma.rn.f32 	%f290, %f237, %f242, %f1507;
	fma.rn.f32 	%f291, %f239, %f228, %f1555;
	fma.rn.f32 	%f292, %f239, %f230, %f1556;
	fma.rn.f32 	%f293, %f239, %f232, %f1557;
	fma.rn.f32 	%f294, %f239, %f234, %f1558;
	fma.rn.f32 	%f295, %f239, %f236, %f1559;
	fma.rn.f32 	%f296, %f239, %f238, %f1560;
	fma.rn.f32 	%f297, %f239, %f240, %f1561;
	fma.rn.f32 	%f298, %f239, %f242, %f1562;
	fma.rn.f32 	%f299, %f241, %f228, %f1563;
	fma.rn.f32 	%f300, %f241, %f230, %f1564;
	fma.rn.f32 	%f301, %f241, %f232, %f1565;
	fma.rn.f32 	%f302, %f241, %f234, %f1566;
	fma.rn.f32 	%f303, %f241, %f236, %f1567;
	fma.rn.f32 	%f304, %f241, %f238, %f1568;
	fma.rn.f32 	%f305, %f241, %f240, %f1569;
	fma.rn.f32 	%f306, %f241, %f242, %f1570;
	ld.shared.f32 	%f307, [%r32+512];
	ld.shared.f32 	%f308, [%r36+512];
	ld.shared.f32 	%f309, [%r32+516];
	ld.shared.f32 	%f310, [%r36+516];
	ld.shared.f32 	%f311, [%r32+520];
	ld.shared.f32 	%f312, [%r36+520];
	ld.shared.f32 	%f313, [%r32+524];
	ld.shared.f32 	%f314, [%r36+524];
	ld.shared.f32 	%f315, [%r32+528];
	ld.shared.f32 	%f316, [%r36+528];
	ld.shared.f32 	%f317, [%r32+532];
	ld.shared.f32 	%f318, [%r36+532];
	ld.shared.f32 	%f319, [%r32+536];
	ld.shared.f32 	%f320, [%r36+536];
	ld.shared.f32 	%f321, [%r32+540];
	ld.shared.f32 	%f322, [%r36+540];
	fma.rn.f32 	%f323, %f307, %f308, %f243;
	fma.rn.f32 	%f324, %f307, %f310, %f244;
	fma.rn.f32 	%f325, %f307, %f312, %f245;
	fma.rn.f32 	%f326, %f307, %f314, %f246;
	fma.rn.f32 	%f327, %f307, %f316, %f247;
	fma.rn.f32 	%f328, %f307, %f318, %f248;
	fma.rn.f32 	%f329, %f307, %f320, %f249;
	fma.rn.f32 	%f330, %f307, %f322, %f250;
	fma.rn.f32 	%f331, %f309, %f308, %f251;
	fma.rn.f32 	%f332, %f309, %f310, %f252;
	fma.rn.f32 	%f333, %f309, %f312, %f253;
	fma.rn.f32 	%f334, %f309, %f314, %f254;
	fma.rn.f32 	%f335, %f309, %f316, %f255;
	fma.rn.f32 	%f336, %f309, %f318, %f256;
	fma.rn.f32 	%f337, %f309, %f320, %f257;
	fma.rn.f32 	%f338, %f309, %f322, %f258;
	fma.rn.f32 	%f339, %f311, %f308, %f259;
	fma.rn.f32 	%f340, %f311, %f310, %f260;
	fma.rn.f32 	%f341, %f311, %f312, %f261;
	fma.rn.f32 	%f342, %f311, %f314, %f262;
	fma.rn.f32 	%f343, %f311, %f316, %f263;
	fma.rn.f32 	%f344, %f311, %f318, %f264;
	fma.rn.f32 	%f345, %f311, %f320, %f265;
	fma.rn.f32 	%f346, %f311, %f322, %f266;
	fma.rn.f32 	%f347, %f313, %f308, %f267;
	fma.rn.f32 	%f348, %f313, %f310, %f268;
	fma.rn.f32 	%f349, %f313, %f312, %f269;
	fma.rn.f32 	%f350, %f313, %f314, %f270;
	fma.rn.f32 	%f351, %f313, %f316, %f271;
	fma.rn.f32 	%f352, %f313, %f318, %f272;
	fma.rn.f32 	%f353, %f313, %f320, %f273;
	fma.rn.f32 	%f354, %f313, %f322, %f274;
	fma.rn.f32 	%f355, %f315, %f308, %f275;
	fma.rn.f32 	%f356, %f315, %f310, %f276;
	fma.rn.f32 	%f357, %f315, %f312, %f277;
	fma.rn.f32 	%f358, %f315, %f314, %f278;
	fma.rn.f32 	%f359, %f315, %f316, %f279;
	fma.rn.f32 	%f360, %f315, %f318, %f280;
	fma.rn.f32 	%f361, %f315, %f320, %f281;
	fma.rn.f32 	%f362, %f315, %f322, %f282;
	fma.rn.f32 	%f363, %f317, %f308, %f283;
	fma.rn.f32 	%f364, %f317, %f310, %f284;
	fma.rn.f32 	%f365, %f317, %f312, %f285;
	fma.rn.f32 	%f366, %f317, %f314, %f286;
	fma.rn.f32 	%f367, %f317, %f316, %f287;
	fma.rn.f32 	%f368, %f317, %f318, %f288;
	fma.rn.f32 	%f369, %f317, %f320, %f289;
	fma.rn.f32 	%f370, %f317, %f322, %f290;
	fma.rn.f32 	%f371, %f319, %f308, %f291;
	fma.rn.f32 	%f372, %f319, %f310, %f292;
	fma.rn.f32 	%f373, %f319, %f312, %f293;
	fma.rn.f32 	%f374, %f319, %f314, %f294;
	fma.rn.f32 	%f375, %f319, %f316, %f295;
	fma.rn.f32 	%f376, %f319, %f318, %f296;
	fma.rn.f32 	%f377, %f319, %f320, %f297;
	fma.rn.f32 	%f378, %f319, %f322, %f298;
	fma.rn.f32 	%f379, %f321, %f308, %f299;
	fma.rn.f32 	%f380, %f321, %f310, %f300;
	fma.rn.f32 	%f381, %f321, %f312, %f301;
	fma.rn.f32 	%f382, %f321, %f314, %f302;
	fma.rn.f32 	%f383, %f321, %f316, %f303;
	fma.rn.f32 	%f384, %f321, %f318, %f304;
	fma.rn.f32 	%f385, %f321, %f320, %f305;
	fma.rn.f32 	%f386, %f321, %f322, %f306;
	ld.shared.f32 	%f387, [%r32+1024];
	ld.shared.f32 	%f388, [%r36+1024];
	ld.shared.f32 	%f389, [%r32+1028];
	ld.shared.f32 	%f390, [%r36+1028];
	ld.shared.f32 	%f391, [%r32+1032];
	ld.shared.f32 	%f392, [%r36+1032];
	ld.shared.f32 	%f393, [%r32+1036];
	ld.shared.f32 	%f394, [%r36+1036];
	ld.shared.f32 	%f395, [%r32+1040];
	ld.shared.f32 	%f396, [%r36+1040];
	ld.shared.f32 	%f397, [%r32+1044];
	ld.shared.f32 	%f398, [%r36+1044];
	ld.shared.f32 	%f399, [%r32+1048];
	ld.shared.f32 	%f400, [%r36+1048];
	ld.shared.f32 	%f401, [%r32+1052];
	ld.shared.f32 	%f402, [%r36+1052];
	fma.rn.f32 	%f403, %f387, %f388, %f323;
	fma.rn.f32 	%f404, %f387, %f390, %f324;
	fma.rn.f32 	%f405, %f387, %f392, %f325;
	fma.rn.f32 	%f406, %f387, %f394, %f326;
	fma.rn.f32 	%f407, %f387, %f396, %f327;
	fma.rn.f32 	%f408, %f387, %f398, %f328;
	fma.rn.f32 	%f409, %f387, %f400, %f329;
	fma.rn.f32 	%f410, %f387, %f402, %f330;
	fma.rn.f32 	%f411, %f389, %f388, %f331;
	fma.rn.f32 	%f412, %f389, %f390, %f332;
	fma.rn.f32 	%f413, %f389, %f392, %f333;
	fma.rn.f32 	%f414, %f389, %f394, %f334;
	fma.rn.f32 	%f415, %f389, %f396, %f335;
	fma.rn.f32 	%f416, %f389, %f398, %f336;
	fma.rn.f32 	%f417, %f389, %f400, %f337;
	fma.rn.f32 	%f418, %f389, %f402, %f338;
	fma.rn.f32 	%f419, %f391, %f388, %f339;
	fma.rn.f32 	%f420, %f391, %f390, %f340;
	fma.rn.f32 	%f421, %f391, %f392, %f341;
	fma.rn.f32 	%f422, %f391, %f394, %f342;
	fma.rn.f32 	%f423, %f391, %f396, %f343;
	fma.rn.f32 	%f424, %f391, %f398, %f344;
	fma.rn.f32 	%f425, %f391, %f400, %f345;
	fma.rn.f32 	%f426, %f391, %f402, %f346;
	fma.rn.f32 	%f427, %f393, %f388, %f347;
	fma.rn.f32 	%f428, %f393, %f390, %f348;
	fma.rn.f32 	%f429, %f393, %f392, %f349;
	fma.rn.f32 	%f430, %f393, %f394, %f350;
	fma.rn.f32 	%f431, %f393, %f396, %f351;
	fma.rn.f32 	%f432, %f393, %f398, %f352;
	fma.rn.f32 	%f433, %f393, %f400, %f353;
	fma.rn.f32 	%f434, %f393, %f402, %f354;
	fma.rn.f32 	%f435, %f395, %f388, %f355;
	fma.rn.f32 	%f436, %f395, %f390, %f356;
	fma.rn.f32 	%f437, %f395, %f392, %f357;
	fma.rn.f32 	%f438, %f395, %f394, %f358;
	fma.rn.f32 	%f439, %f395, %f396, %f359;
	fma.rn.f32 	%f440, %f395, %f398, %f360;
	fma.rn.f32 	%f441, %f395, %f400, %f361;
	fma.rn.f32 	%f442, %f395, %f402, %f362;
	fma.rn.f32 	%f443, %f397, %f388, %f363;
	fma.rn.f32 	%f444, %f397, %f390, %f364;
	fma.rn.f32 	%f445, %f397, %f392, %f365;
	fma.rn.f32 	%f446, %f397, %f394, %f366;
	fma.rn.f32 	%f447, %f397, %f396, %f367;
	fma.rn.f32 	%f448, %f397, %f398, %f368;
	fma.rn.f32 	%f449, %f397, %f400, %f369;
	fma.rn.f32 	%f450, %f397, %f402, %f370;
	fma.rn.f32 	%f451, %f399, %f388, %f371;
	fma.rn.f32 	%f452, %f399, %f390, %f372;
	fma.rn.f32 	%f453, %f399, %f392, %f373;
	fma.rn.f32 	%f454, %f399, %f394, %f374;
	fma.rn.f32 	%f455, %f399, %f396, %f375;
	fma.rn.f32 	%f456, %f399, %f398, %f376;
	fma.rn.f32 	%f457, %f399, %f400, %f377;
	fma.rn.f32 	%f458, %f399, %f402, %f378;
	fma.rn.f32 	%f459, %f401, %f388, %f379;
	fma.rn.f32 	%f460, %f401, %f390, %f380;
	fma.rn.f32 	%f461, %f401, %f392, %f381;
	fma.rn.f32 	%f462, %f401, %f394, %f382;
	fma.rn.f32 	%f463, %f401, %f396, %f383;
	fma.rn.f32 	%f464, %f401, %f398, %f384;
	fma.rn.f32 	%f465, %f401, %f400, %f385;
	fma.rn.f32 	%f466, %f401, %f402, %f386;
	ld.shared.f32 	%f467, [%r32+1536];
	ld.shared.f32 	%f468, [%r36+1536];
	ld.shared.f32 	%f469, [%r32+1540];
	ld.shared.f32 	%f470, [%r36+1540];
	ld.shared.f32 	%f471, [%r32+1544];
	ld.shared.f32 	%f472, [%r36+1544];
	ld.shared.f32 	%f473, [%r32+1548];
	ld.shared.f32 	%f474, [%r36+1548];
	ld.shared.f32 	%f475, [%r32+1552];
	ld.shared.f32 	%f476, [%r36+1552];
	ld.shared.f32 	%f477, [%r32+1556];
	ld.shared.f32 	%f478, [%r36+1556];
	ld.shared.f32 	%f479, [%r32+1560];
	ld.shared.f32 	%f480, [%r36+1560];
	ld.shared.f32 	%f481, [%r32+1564];
	ld.shared.f32 	%f482, [%r36+1564];
	fma.rn.f32 	%f483, %f467, %f468, %f403;
	fma.rn.f32 	%f484, %f467, %f470, %f404;
	fma.rn.f32 	%f485, %f467, %f472, %f405;
	fma.rn.f32 	%f486, %f467, %f474, %f406;
	fma.rn.f32 	%f487, %f467, %f476, %f407;
	fma.rn.f32 	%f488, %f467, %f478, %f408;
	fma.rn.f32 	%f489, %f467, %f480, %f409;
	fma.rn.f32 	%f490, %f467, %f482, %f410;
	fma.rn.f32 	%f491, %f469, %f468, %f411;
	fma.rn.f32 	%f492, %f469, %f470, %f412;
	fma.rn.f32 	%f493, %f469, %f472, %f413;
	fma.rn.f32 	%f494, %f469, %f474, %f414;
	fma.rn.f32 	%f495, %f469, %f476, %f415;
	fma.rn.f32 	%f496, %f469, %f478, %f416;
	fma.rn.f32 	%f497, %f469, %f480, %f417;
	fma.rn.f32 	%f498, %f469, %f482, %f418;
	fma.rn.f32 	%f499, %f471, %f468, %f419;
	fma.rn.f32 	%f500, %f471, %f470, %f420;
	fma.rn.f32 	%f501, %f471, %f472, %f421;
	fma.rn.f32 	%f502, %f471, %f474, %f422;
	fma.rn.f32 	%f503, %f471, %f476, %f423;
	fma.rn.f32 	%f504, %f471, %f478, %f424;
	fma.rn.f32 	%f505, %f471, %f480, %f425;
	fma.rn.f32 	%f506, %f471, %f482, %f426;
	fma.rn.f32 	%f507, %f473, %f468, %f427;
	fma.rn.f32 	%f508, %f473, %f470, %f428;
	fma.rn.f32 	%f509, %f473, %f472, %f429;
	fma.rn.f32 	%f510, %f473, %f474, %f430;
	fma.rn.f32 	%f511, %f473, %f476, %f431;
	fma.rn.f32 	%f512, %f473, %f478, %f432;
	fma.rn.f32 	%f513, %f473, %f480, %f433;
	fma.rn.f32 	%f514, %f473, %f482, %f434;
	fma.rn.f32 	%f515, %f475, %f468, %f435;
	fma.rn.f32 	%f516, %f475, %f470, %f436;
	fma.rn.f32 	%f517, %f475, %f472, %f437;
	fma.rn.f32 	%f518, %f475, %f474, %f438;
	fma.rn.f32 	%f519, %f475, %f476, %f439;
	fma.rn.f32 	%f520, %f475, %f478, %f440;
	fma.rn.f32 	%f521, %f475, %f480, %f441;
	fma.rn.f32 	%f522, %f475, %f482, %f442;
	fma.rn.f32 	%f523, %f477, %f468, %f443;
	fma.rn.f32 	%f524, %f477, %f470, %f444;
	fma.rn.f32 	%f525, %f477, %f472, %f445;
	fma.rn.f32 	%f526, %f477, %f474, %f446;
	fma.rn.f32 	%f527, %f477, %f476, %f447;
	fma.rn.f32 	%f528, %f477, %f478, %f448;
	fma.rn.f32 	%f529, %f477, %f480, %f449;
	fma.rn.f32 	%f530, %f477, %f482, %f450;
	fma.rn.f32 	%f531, %f479, %f468, %f451;
	fma.rn.f32 	%f532, %f479, %f470, %f452;
	fma.rn.f32 	%f533, %f479, %f472, %f453;
	fma.rn.f32 	%f534, %f479, %f474, %f454;
	fma.rn.f32 	%f535, %f479, %f476, %f455;
	fma.rn.f32 	%f536, %f479, %f478, %f456;
	fma.rn.f32 	%f537, %f479, %f480, %f457;
	fma.rn.f32 	%f538, %f479, %f482, %f458;
	fma.rn.f32 	%f539, %f481, %f468, %f459;
	fma.rn.f32 	%f540, %f481, %f470, %f460;
	fma.rn.f32 	%f541, %f481, %f472, %f461;
	fma.rn.f32 	%f542, %f481, %f474, %f462;
	fma.rn.f32 	%f543, %f481, %f476, %f463;
	fma.rn.f32 	%f544, %f481, %f478, %f464;
	fma.rn.f32 	%f545, %f481, %f480, %f465;
	fma.rn.f32 	%f546, %f481, %f482, %f466;
	ld.shared.f32 	%f547, [%r32+2048];
	ld.shared.f32 	%f548, [%r36+2048];
	ld.shared.f32 	%f549, [%r32+2052];
	ld.shared.f32 	%f550, [%r36+2052];
	ld.shared.f32 	%f551, [%r32+2056];
	ld.shared.f32 	%f552, [%r36+2056];
	ld.shared.f32 	%f553, [%r32+2060];
	ld.shared.f32 	%f554, [%r36+2060];
	ld.shared.f32 	%f555, [%r32+2064];
	ld.shared.f32 	%f556, [%r36+2064];
	ld.shared.f32 	%f557, [%r32+2068];
	ld.shared.f32 	%f558, [%r36+2068];
	ld.shared.f32 	%f559, [%r32+2072];
	ld.shared.f32 	%f560, [%r36+2072];
	ld.shared.f32 	%f561, [%r32+2076];
	ld.shared.f32 	%f562, [%r36+2076];
	fma.rn.f32 	%f563, %f547, %f548, %f483;
	fma.rn.f32 	%f564, %f547, %f550, %f484;
	fma.rn.f32 	%f565, %f547, %f552, %f485;
	fma.rn.f32 	%f566, %f547, %f554, %f486;
	fma.rn.f32 	%f567, %f547, %f556, %f487;
	fma.rn.f32 	%f568, %f547, %f558, %f488;
	fma.rn.f32 	%f569, %f547, %f560, %f489;
	fma.rn.f32 	%f570, %f547, %f562, %f490;
	fma.rn.f32 	%f571, %f549, %f548, %f491;
	fma.rn.f32 	%f572, %f549, %f550, %f492;
	fma.rn.f32 	%f573, %f549, %f552, %f493;
	fma.rn.f32 	%f574, %f549, %f554, %f494;
	fma.rn.f32 	%f575, %f549, %f556, %f495;
	fma.rn.f32 	%f576, %f549, %f558, %f496;
	fma.rn.f32 	%f577, %f549, %f560, %f497;
	fma.rn.f32 	%f578, %f549, %f562, %f498;
	fma.rn.f32 	%f579, %f551, %f548, %f499;
	fma.rn.f32 	%f580, %f551, %f550, %f500;
	fma.rn.f32 	%f581, %f551, %f552, %f501;
	fma.rn.f32 	%f582, %f551, %f554, %f502;
	fma.rn.f32 	%f583, %f551, %f556, %f503;
	fma.rn.f32 	%f584, %f551, %f558, %f504;
	fma.rn.f32 	%f585, %f551, %f560, %f505;
	fma.rn.f32 	%f586, %f551, %f562, %f506;
	fma.rn.f32 	%f587, %f553, %f548, %f507;
	fma.rn.f32 	%f588, %f553, %f550, %f508;
	fma.rn.f32 	%f589, %f553, %f552, %f509;
	fma.rn.f32 	%f590, %f553, %f554, %f510;
	fma.rn.f32 	%f591, %f553, %f556, %f511;
	fma.rn.f32 	%f592, %f553, %f558, %f512;
	fma.rn.f32 	%f593, %f553, %f560, %f513;
	fma.rn.f32 	%f594, %f553, %f562, %f514;
	fma.rn.f32 	%f595, %f555, %f548, %f515;
	fma.rn.f32 	%f596, %f555, %f550, %f516;
	fma.rn.f32 	%f597, %f555, %f552, %f517;
	fma.rn.f32 	%f598, %f555, %f554, %f518;
	fma.rn.f32 	%f599, %f555, %f556, %f519;
	fma.rn.f32 	%f600, %f555, %f558, %f520;
	fma.rn.f32 	%f601, %f555, %f560, %f521;
	fma.rn.f32 	%f602, %f555, %f562, %f522;
	fma.rn.f32 	%f603, %f557, %f548, %f523;
	fma.rn.f32 	%f604, %f557, %f550, %f524;
	fma.rn.f32 	%f605, %f557, %f552, %f525;
	fma.rn.f32 	%f606, %f557, %f554, %f526;
	fma.rn.f32 	%f607, %f557, %f556, %f527;
	fma.rn.f32 	%f608, %f557, %f558, %f528;
	fma.rn.f32 	%f609, %f557, %f560, %f529;
	fma.rn.f32 	%f610, %f557, %f562, %f530;
	fma.rn.f32 	%f611, %f559, %f548, %f531;
	fma.rn.f32 	%f612, %f559, %f550, %f532;
	fma.rn.f32 	%f613, %f559, %f552, %f533;
	fma.rn.f32 	%f614, %f559, %f554, %f534;
	fma.rn.f32 	%f615, %f559, %f556, %f535;
	fma.rn.f32 	%f616, %f559, %f558, %f536;
	fma.rn.f32 	%f617, %f559, %f560, %f537;
	fma.rn.f32 	%f618, %f559, %f562, %f538;
	fma.rn.f32 	%f619, %f561, %f548, %f539;
	fma.rn.f32 	%f620, %f561, %f550, %f540;
	fma.rn.f32 	%f621, %f561, %f552, %f541;
	fma.rn.f32 	%f622, %f561, %f554, %f542;
	fma.rn.f32 	%f623, %f561, %f556, %f543;
	fma.rn.f32 	%f624, %f561, %f558, %f544;
	fma.rn.f32 	%f625, %f561, %f560, %f545;
	fma.rn.f32 	%f626, %f561, %f562, %f546;
	ld.shared.f32 	%f627, [%r32+2560];
	ld.shared.f32 	%f628, [%r36+2560];
	ld.shared.f32 	%f629, [%r32+2564];
	ld.shared.f32 	%f630, [%r36+2564];
	ld.shared.f32 	%f631, [%r32+2568];
	ld.shared.f32 	%f632, [%r36+2568];
	ld.shared.f32 	%f633, [%r32+2572];
	ld.shared.f32 	%f634, [%r36+2572];
	ld.shared.f32 	%f635, [%r32+2576];
	ld.shared.f32 	%f636, [%r36+2576];
	ld.shared.f32 	%f637, [%r32+2580];
	ld.shared.f32 	%f638, [%r36+2580];
	ld.shared.f32 	%f639, [%r32+2584];
	ld.shared.f32 	%f640, [%r36+2584];
	ld.shared.f32 	%f641, [%r32+2588];
	ld.shared.f32 	%f642, [%r36+2588];
	fma.rn.f32 	%f643, %f627, %f628, %f563;
	fma.rn.f32 	%f644, %f627, %f630, %f564;
	fma.rn.f32 	%f645, %f627, %f632, %f565;
	fma.rn.f32 	%f646, %f627, %f634, %f566;
	fma.rn.f32 	%f647, %f627, %f636, %f567;
	fma.rn.f32 	%f648, %f627, %f638, %f568;
	fma.rn.f32 	%f649, %f627, %f640, %f569;
	fma.rn.f32 	%f650, %f627, %f642, %f570;
	fma.rn.f32 	%f651, %f629, %f628, %f571;
	fma.rn.f32 	%f652, %f629, %f630, %f572;
	fma.rn.f32 	%f653, %f629, %f632, %f573;
	fma.rn.f32 	%f654, %f629, %f634, %f574;
	fma.rn.f32 	%f655, %f629, %f636, %f575;
	fma.rn.f32 	%f656, %f629, %f638, %f576;
	fma.rn.f32 	%f657, %f629, %f640, %f577;
	fma.rn.f32 	%f658, %f629, %f642, %f578;
	fma.rn.f32 	%f659, %f631, %f628, %f579;
	fma.rn.f32 	%f660, %f631, %f630, %f580;
	fma.rn.f32 	%f661, %f631, %f632, %f581;
	fma.rn.f32 	%f662, %f631, %f634, %f582;
	fma.rn.f32 	%f663, %f631, %f636, %f583;
	fma.rn.f32 	%f664, %f631, %f638, %f584;
	fma.rn.f32 	%f665, %f631, %f640, %f585;
	fma.rn.f32 	%f666, %f631, %f642, %f586;
	fma.rn.f32 	%f667, %f633, %f628, %f587;
	fma.rn.f32 	%f668, %f633, %f630, %f588;
	fma.rn.f32 	%f669, %f633, %f632, %f589;
	fma.rn.f32 	%f670, %f633, %f634, %f590;
	fma.rn.f32 	%f671, %f633, %f636, %f591;
	fma.rn.f32 	%f672, %f633, %f638, %f592;
	fma.rn.f32 	%f673, %f633, %f640, %f593;
	fma.rn.f32 	%f674, %f633, %f642, %f594;
	fma.rn.f32 	%f675, %f635, %f628, %f595;
	fma.rn.f32 	%f676, %f635, %f630, %f596;
	fma.rn.f32 	%f677, %f635, %f632, %f597;
	fma.rn.f32 	%f678, %f635, %f634, %f598;
	fma.rn.f32 	%f679, %f635, %f636, %f599;
	fma.rn.f32 	%f680, %f635, %f638, %f600;
	fma.rn.f32 	%f681, %f635, %f640, %f601;
	fma.rn.f32 	%f682, %f635, %f642, %f602;
	fma.rn.f32 	%f683, %f637, %f628, %f603;
	fma.rn.f32 	%f684, %f637, %f630, %f604;
	fma.rn.f32 	%f685, %f637, %f632, %f605;
	fma.rn.f32 	%f686, %f637, %f634, %f606;
	fma.rn.f32 	%f687, %f637, %f636, %f607;
	fma.rn.f32 	%f688, %f637, %f638, %f608;
	fma.rn.f32 	%f689, %f637, %f640, %f609;
	fma.rn.f32 	%f690, %f637, %f642, %f610;
	fma.rn.f32 	%f691, %f639, %f628, %f611;
	fma.rn.f32 	%f692, %f639, %f630, %f612;
	fma.rn.f32 	%f693, %f639, %f632, %f613;
	fma.rn.f32 	%f694, %f639, %f634, %f614;
	fma.rn.f32 	%f695, %f639, %f636, %f615;
	fma.rn.f32 	%f696, %f639, %f638, %f616;
	fma.rn.f32 	%f697, %f639, %f640, %f617;
	fma.rn.f32 	%f698, %f639, %f642, %f618;
	fma.rn.f32 	%f699, %f641, %f628, %f619;
	fma.rn.f32 	%f700, %f641, %f630, %f620;
	fma.rn.f32 	%f701, %f641, %f632, %f621;
	fma.rn.f32 	%f702, %f641, %f634, %f622;
	fma.rn.f32 	%f703, %f641, %f636, %f623;
	fma.rn.f32 	%f704, %f641, %f638, %f624;
	fma.rn.f32 	%f705, %f641, %f640, %f625;
	fma.rn.f32 	%f706, %f641, %f642, %f626;
	ld.shared.f32 	%f707, [%r32+3072];
	ld.shared.f32 	%f708, [%r36+3072];
	ld.shared.f32 	%f709, [%r32+3076];
	ld.shared.f32 	%f710, [%r36+3076];
	ld.shared.f32 	%f711, [%r32+3080];
	ld.shared.f32 	%f712, [%r36+3080];
	ld.shared.f32 	%f713, [%r32+3084];
	ld.shared.f32 	%f714, [%r36+3084];
	ld.shared.f32 	%f715, [%r32+3088];
	ld.shared.f32 	%f716, [%r36+3088];
	ld.shared.f32 	%f717, [%r32+3092];
	ld.shared.f32 	%f718, [%r36+3092];
	ld.shared.f32 	%f719, [%r32+3096];
	ld.shared.f32 	%f720, [%r36+3096];
	ld.shared.f32 	%f721, [%r32+3100];
	ld.shared.f32 	%f722, [%r36+3100];
	fma.rn.f32 	%f723, %f707, %f708, %f643;
	fma.rn.f32 	%f724, %f707, %f710, %f644;
	fma.rn.f32 	%f725, %f707, %f712, %f645;
	fma.rn.f32 	%f726, %f707, %f714, %f646;
	fma.rn.f32 	%f727, %f707, %f716, %f647;
	fma.rn.f32 	%f728, %f707, %f718, %f648;
	fma.rn.f32 	%f729, %f707, %f720, %f649;
	fma.rn.f32 	%f730, %f707, %f722, %f650;
	fma.rn.f32 	%f731, %f709, %f708, %f651;
	fma.rn.f32 	%f732, %f709, %f710, %f652;
	fma.rn.f32 	%f733, %f709, %f712, %f653;
	fma.rn.f32 	%f734, %f709, %f714, %f654;
	fma.rn.f32 	%f735, %f709, %f716, %f655;
	fma.rn.f32 	%f736, %f709, %f718, %f656;
	fma.rn.f32 	%f737, %f709, %f720, %f657;
	fma.rn.f32 	%f738, %f709, %f722, %f658;
	fma.rn.f32 	%f739, %f711, %f708, %f659;
	fma.rn.f32 	%f740, %f711, %f710, %f660;
	fma.rn.f32 	%f741, %f711, %f712, %f661;
	fma.rn.f32 	%f742, %f711, %f714, %f662;
	fma.rn.f32 	%f743, %f711, %f716, %f663;
	fma.rn.f32 	%f744, %f711, %f718, %f664;
	fma.rn.f32 	%f745, %f711, %f720, %f665;
	fma.rn.f32 	%f746, %f711, %f722, %f666;
	fma.rn.f32 	%f747, %f713, %f708, %f667;
	fma.rn.f32 	%f748, %f713, %f710, %f668;
	fma.rn.f32 	%f749, %f713, %f712, %f669;
	fma.rn.f32 	%f750, %f713, %f714, %f670;
	fma.rn.f32 	%f751, %f713, %f716, %f671;
	fma.rn.f32 	%f752, %f713, %f718, %f672;
	fma.rn.f32 	%f753, %f713, %f720, %f673;
	fma.rn.f32 	%f754, %f713, %f722, %f674;
	fma.rn.f32 	%f755, %f715, %f708, %f675;
	fma.rn.f32 	%f756, %f715, %f710, %f676;
	fma.rn.f32 	%f757, %f715, %f712, %f677;
	fma.rn.f32 	%f758, %f715, %f714, %f678;
	fma.rn.f32 	%f759, %f715, %f716, %f679;
	fma.rn.f32 	%f760, %f715, %f718, %f680;
	fma.rn.f32 	%f761, %f715, %f720, %f681;
	fma.rn.f32 	%f762, %f715, %f722, %f682;
	fma.rn.f32 	%f763, %f717, %f708, %f683;
	fma.rn.f32 	%f764, %f717, %f710, %f684;
	fma.rn.f32 	%f765, %f717, %f712, %f685;
	fma.rn.f32 	%f766, %f717, %f714, %f686;
	fma.rn.f32 	%f767, %f717, %f716, %f687;
	fma.rn.f32 	%f768, %f717, %f718, %f688;
	fma.rn.f32 	%f769, %f717, %f720, %f689;
	fma.rn.f32 	%f770, %f717, %f722, %f690;
	fma.rn.f32 	%f771, %f719, %f708, %f691;
	fma.rn.f32 	%f772, %f719, %f710, %f692;
	fma.rn.f32 	%f773, %f719, %f712, %f693;
	fma.rn.f32 	%f774, %f719, %f714, %f694;
	fma.rn.f32 	%f775, %f719, %f716, %f695;
	fma.rn.f32 	%f776, %f719, %f718, %f696;
	fma.rn.f32 	%f777, %f719, %f720, %f697;
	fma.rn.f32 	%f778, %f719, %f722, %f698;
	fma.rn.f32 	%f779, %f721, %f708, %f699;
	fma.rn.f32 	%f780, %f721, %f710, %f700;
	fma.rn.f32 	%f781, %f721, %f712, %f701;
	fma.rn.f32 	%f782, %f721, %f714, %f702;
	fma.rn.f32 	%f783, %f721, %f716, %f703;
	fma.rn.f32 	%f784, %f721, %f718, %f704;
	fma.rn.f32 	%f785, %f721, %f720, %f705;
	fma.rn.f32 	%f786, %f721, %f722, %f706;
	ld.shared.f32 	%f787, [%r32+3584];
	ld.shared.f32 	%f788, [%r36+3584];
	ld.shared.f32 	%f789, [%r32+3588];
	ld.shared.f32 	%f790, [%r36+3588];
	ld.shared.f32 	%f791, [%r32+3592];
	ld.shared.f32 	%f792, [%r36+3592];
	ld.shared.f32 	%f793, [%r32+3596];
	ld.shared.f32 	%f794, [%r36+3596];
	ld.shared.f32 	%f795, [%r32+3600];
	ld.shared.f32 	%f796, [%r36+3600];
	ld.shared.f32 	%f797, [%r32+3604];
	ld.shared.f32 	%f798, [%r36+3604];
	ld.shared.f32 	%f799, [%r32+3608];
	ld.shared.f32 	%f800, [%r36+3608];
	ld.shared.f32 	%f801, [%r32+3612];
	ld.shared.f32 	%f802, [%r36+3612];
	fma.rn.f32 	%f803, %f787, %f788, %f723;
	fma.rn.f32 	%f804, %f787, %f790, %f724;
	fma.rn.f32 	%f805, %f787, %f792, %f725;
	fma.rn.f32 	%f806, %f787, %f794, %f726;
	fma.rn.f32 	%f807, %f787, %f796, %f727;
	fma.rn.f32 	%f808, %f787, %f798, %f728;
	fma.rn.f32 	%f809, %f787, %f800, %f729;
	fma.rn.f32 	%f810, %f787, %f802, %f730;
	fma.rn.f32 	%f811, %f789, %f788, %f731;
	fma.rn.f32 	%f812, %f789, %f790, %f732;
	fma.rn.f32 	%f813, %f789, %f792, %f733;
	fma.rn.f32 	%f814, %f789, %f794, %f734;
	fma.rn.f32 	%f815, %f789, %f796, %f735;
	fma.rn.f32 	%f816, %f789, %f798, %f736;
	fma.rn.f32 	%f817, %f789, %f800, %f737;
	fma.rn.f32 	%f818, %f789, %f802, %f738;
	fma.rn.f32 	%f819, %f791, %f788, %f739;
	fma.rn.f32 	%f820, %f791, %f790, %f740;
	fma.rn.f32 	%f821, %f791, %f792, %f741;
	fma.rn.f32 	%f822, %f791, %f794, %f742;
	fma.rn.f32 	%f823, %f791, %f796, %f743;
	fma.rn.f32 	%f824, %f791, %f798, %f744;
	fma.rn.f32 	%f825, %f791, %f800, %f745;
	fma.rn.f32 	%f826, %f791, %f802, %f746;
	fma.rn.f32 	%f827, %f793, %f788, %f747;
	fma.rn.f32 	%f828, %f793, %f790, %f748;
	fma.rn.f32 	%f829, %f793, %f792, %f749;
	fma.rn.f32 	%f830, %f793, %f794, %f750;
	fma.rn.f32 	%f831, %f793, %f796, %f751;
	fma.rn.f32 	%f832, %f793, %f798, %f752;
	fma.rn.f32 	%f833, %f793, %f800, %f753;
	fma.rn.f32 	%f834, %f793, %f802, %f754;
	fma.rn.f32 	%f835, %f795, %f788, %f755;
	fma.rn.f32 	%f836, %f795, %f790, %f756;
	fma.rn.f32 	%f837, %f795, %f792, %f757;
	fma.rn.f32 	%f838, %f795, %f794, %f758;
	fma.rn.f32 	%f839, %f795, %f796, %f759;
	fma.rn.f32 	%f840, %f795, %f798, %f760;
	fma.rn.f32 	%f841, %f795, %f800, %f761;
	fma.rn.f32 	%f842, %f795, %f802, %f762;
	fma.rn.f32 	%f843, %f797, %f788, %f763;
	fma.rn.f32 	%f844, %f797, %f790, %f764;
	fma.rn.f32 	%f845, %f797, %f792, %f765;
	fma.rn.f32 	%f846, %f797, %f794, %f766;
	fma.rn.f32 	%f847, %f797, %f796, %f767;
	fma.rn.f32 	%f848, %f797, %f798, %f768;
	fma.rn.f32 	%f849, %f797, %f800, %f769;
	fma.rn.f32 	%f850, %f797, %f802, %f770;
	fma.rn.f32 	%f851, %f799, %f788, %f771;
	fma.rn.f32 	%f852, %f799, %f790, %f772;
	fma.rn.f32 	%f853, %f799, %f792, %f773;
	fma.rn.f32 	%f854, %f799, %f794, %f774;
	fma.rn.f32 	%f855, %f799, %f796, %f775;
	fma.rn.f32 	%f856, %f799, %f798, %f776;
	fma.rn.f32 	%f857, %f799, %f800, %f777;
	fma.rn.f32 	%f858, %f799, %f802, %f778;
	fma.rn.f32 	%f859, %f801, %f788, %f779;
	fma.rn.f32 	%f860, %f801, %f790, %f780;
	fma.rn.f32 	%f861, %f801, %f792, %f781;
	fma.rn.f32 	%f862, %f801, %f794, %f782;
	fma.rn.f32 	%f863, %f801, %f796, %f783;
	fma.rn.f32 	%f864, %f801, %f798, %f784;
	fma.rn.f32 	%f865, %f801, %f800, %f785;
	fma.rn.f32 	%f866, %f801, %f802, %f786;
	ld.shared.f32 	%f867, [%r32+4096];
	ld.shared.f32 	%f868, [%r36+4096];
	ld.shared.f32 	%f869, [%r32+4100];
	ld.shared.f32 	%f870, [%r36+4100];
	ld.shared.f32 	%f871, [%r32+4104];
	ld.shared.f32 	%f872, [%r36+4104];
	ld.shared.f32 	%f873, [%r32+4108];
	ld.shared.f32 	%f874, [%r36+4108];
	ld.shared.f32 	%f875, [%r32+4112];
	ld.shared.f32 	%f876, [%r36+4112];
	ld.shared.f32 	%f877, [%r32+4116];
	ld.shared.f32 	%f878, [%r36+4116];
	ld.shared.f32 	%f879, [%r32+4120];
	ld.shared.f32 	%f880, [%r36+4120];
	ld.shared.f32 	%f881, [%r32+4124];
	ld.shared.f32 	%f882, [%r36+4124];
	fma.rn.f32 	%f883, %f867, %f868, %f803;
	fma.rn.f32 	%f884, %f867, %f870, %f804;
	fma.rn.f32 	%f885, %f867, %f872, %f805;
	fma.rn.f32 	%f886, %f867, %f874, %f806;
	fma.rn.f32 	%f887, %f867, %f876, %f807;
	fma.rn.f32 	%f888, %f867, %f878, %f808;
	fma.rn.f32 	%f889, %f867, %f880, %f809;
	fma.rn.f32 	%f890, %f867, %f882, %f810;
	fma.rn.f32 	%f891, %f869, %f868, %f811;
	fma.rn.f32 	%f892, %f869, %f870, %f812;
	fma.rn.f32 	%f893, %f869, %f872, %f813;
	fma.rn.f32 	%f894, %f869, %f874, %f814;
	fma.rn.f32 	%f895, %f869, %f876, %f815;
	fma.rn.f32 	%f896, %f869, %f878, %f816;
	fma.rn.f32 	%f897, %f869, %f880, %f817;
	fma.rn.f32 	%f898, %f869, %f882, %f818;
	fma.rn.f32 	%f899, %f871, %f868, %f819;
	fma.rn.f32 	%f900, %f871, %f870, %f820;
	fma.rn.f32 	%f901, %f871, %f872, %f821;
	fma.rn.f32 	%f902, %f871, %f874, %f822;
	fma.rn.f32 	%f903, %f871, %f876, %f823;
	fma.rn.f32 	%f904, %f871, %f878, %f824;
	fma.rn.f32 	%f905, %f871, %f880, %f825;
	fma.rn.f32 	%f906, %f871, %f882, %f826;
	fma.rn.f32 	%f907, %f873, %f868, %f827;
	fma.rn.f32 	%f908, %f873, %f870, %f828;
	fma.rn.f32 	%f909, %f873, %f872, %f829;
	fma.rn.f32 	%f910, %f873, %f874, %f830;
	fma.rn.f32 	%f911, %f873, %f876, %f831;
	fma.rn.f32 	%f912, %f873, %f878, %f832;
	fma.rn.f32 	%f913, %f873, %f880, %f833;
	fma.rn.f32 	%f914, %f873, %f882, %f834;
	fma.rn.f32 	%f915, %f875, %f868, %f835;
	fma.rn.f32 	%f916, %f875, %f870, %f836;
	fma.rn.f32 	%f917, %f875, %f872, %f837;
	fma.rn.f32 	%f918, %f875, %f874, %f838;
	fma.rn.f32 	%f919, %f875, %f876, %f839;
	fma.rn.f32 	%f920, %f875, %f878, %f840;
	fma.rn.f32 	%f921, %f875, %f880, %f841;
	fma.rn.f32 	%f922, %f875, %f882, %f842;
	fma.rn.f32 	%f923, %f877, %f868, %f843;
	fma.rn.f32 	%f924, %f877, %f870, %f844;
	fma.rn.f32 	%f925, %f877, %f872, %f845;
	fma.rn.f32 	%f926, %f877, %f874, %f846;
	fma.rn.f32 	%f927, %f877, %f876, %f847;
	fma.rn.f32 	%f928, %f877, %f878, %f848;
	fma.rn.f32 	%f929, %f877, %f880, %f849;
	fma.rn.f32 	%f930, %f877, %f882, %f850;
	fma.rn.f32 	%f931, %f879, %f868, %f851;
	fma.rn.f32 	%f932, %f879, %f870, %f852;
	fma.rn.f32 	%f933, %f879, %f872, %f853;
	fma.rn.f32 	%f934, %f879, %f874, %f854;
	fma.rn.f32 	%f935, %f879, %f876, %f855;
	fma.rn.f32 	%f936, %f879, %f878, %f856;
	fma.rn.f32 	%f937, %f879, %f880, %f857;
	fma.rn.f32 	%f938, %f879, %f882, %f858;
	fma.rn.f32 	%f939, %f881, %f868, %f859;
	fma.rn.f32 	%f940, %f881, %f870, %f860;
	fma.rn.f32 	%f941, %f881, %f872, %f861;
	fma.rn.f32 	%f942, %f881, %f874, %f862;
	fma.rn.f32 	%f943, %f881, %f876, %f863;
	fma.rn.f32 	%f944, %f881, %f878, %f864;
	fma.rn.f32 	%f945, %f881, %f880, %f865;
	fma.rn.f32 	%f946, %f881, %f882, %f866;
	ld.shared.f32 	%f947, [%r32+4608];
	ld.shared.f32 	%f948, [%r36+4608];
	ld.shared.f32 	%f949, [%r32+4612];
	ld.shared.f32 	%f950, [%r36+4612];
	ld.shared.f32 	%f951, [%r32+4616];
	ld.shared.f32 	%f952, [%r36+4616];
	ld.shared.f32 	%f953, [%r32+4620];
	ld.shared.f32 	%f954, [%r36+4620];
	ld.shared.f32 	%f955, [%r32+4624];
	ld.shared.f32 	%f956, [%r36+4624];
	ld.shared.f32 	%f957, [%r32+4628];
	ld.shared.f32 	%f958, [%r36+4628];
	ld.shared.f32 	%f959, [%r32+4632];
	ld.shared.f32 	%f960, [%r36+4632];
	ld.shared.f32 	%f961, [%r32+4636];
	ld.shared.f32 	%f962, [%r36+4636];
	fma.rn.f32 	%f963, %f947, %f948, %f883;
	fma.rn.f32 	%f964, %f947, %f950, %f884;
	fma.rn.f32 	%f965, %f947, %f952, %f885;
	fma.rn.f32 	%f966, %f947, %f954, %f886;
	fma.rn.f32 	%f967, %f947, %f956, %f887;
	fma.rn.f32 	%f968, %f947, %f958, %f888;
	fma.rn.f32 	%f969, %f947, %f960, %f889;
	fma.rn.f32 	%f970, %f947, %f962, %f890;
	fma.rn.f32 	%f971, %f949, %f948, %f891;
	fma.rn.f32 	%f972, %f949, %f950, %f892;
	fma.rn.f32 	%f973, %f949, %f952, %f893;
	fma.rn.f32 	%f974, %f949, %f954, %f894;
	fma.rn.f32 	%f975, %f949, %f956, %f895;
	fma.rn.f32 	%f976, %f949, %f958, %f896;
	fma.rn.f32 	%f977, %f949, %f960, %f897;
	fma.rn.f32 	%f978, %f949, %f962, %f898;
	fma.rn.f32 	%f979, %f951, %f948, %f899;
	fma.rn.f32 	%f980, %f951, %f950, %f900;
	fma.rn.f32 	%f981, %f951, %f952, %f901;
	fma.rn.f32 	%f982, %f951, %f954, %f902;
	fma.rn.f32 	%f983, %f951, %f956, %f903;
	fma.rn.f32 	%f984, %f951, %f958, %f904;
	fma.rn.f32 	%f985, %f951, %f960, %f905;
	fma.rn.f32 	%f986, %f951, %f962, %f906;
	fma.rn.f32 	%f987, %f953, %f948, %f907;
	fma.rn.f32 	%f988, %f953, %f950, %f908;
	fma.rn.f32 	%f989, %f953, %f952, %f909;
	fma.rn.f32 	%f990, %f953, %f954, %f910;
	fma.rn.f32 	%f991, %f953, %f956, %f911;
	fma.rn.f32 	%f992, %f953, %f958, %f912;
	fma.rn.f32 	%f993, %f953, %f960, %f913;
	fma.rn.f32 	%f994, %f953, %f962, %f914;
	fma.rn.f32 	%f995, %f955, %f948, %f915;
	fma.rn.f32 	%f996, %f955, %f950, %f916;
	fma.rn.f32 	%f997, %f955, %f952, %f917;
	fma.rn.f32 	%f998, %f955, %f954, %f918;
	fma.rn.f32 	%f999, %f955, %f956, %f919;
	fma.rn.f32 	%f1000, %f955, %f958, %f920;
	fma.rn.f32 	%f1001, %f955, %f960, %f921;
	fma.rn.f32 	%f1002, %f955, %f962, %f922;
	fma.rn.f32 	%f1003, %f957, %f948, %f923;
	fma.rn.f32 	%f1004, %f957, %f950, %f924;
	fma.rn.f32 	%f1005, %f957, %f952, %f925;
	fma.rn.f32 	%f1006, %f957, %f954, %f926;
	fma.rn.f32 	%f1007, %f957, %f956, %f927;
	fma.rn.f32 	%f1008, %f957, %f958, %f928;
	fma.rn.f32 	%f1009, %f957, %f960, %f929;
	fma.rn.f32 	%f1010, %f957, %f962, %f930;
	fma.rn.f32 	%f1011, %f959, %f948, %f931;
	fma.rn.f32 	%f1012, %f959, %f950, %f932;
	fma.rn.f32 	%f1013, %f959, %f952, %f933;
	fma.rn.f32 	%f1014, %f959, %f954, %f934;
	fma.rn.f32 	%f1015, %f959, %f956, %f935;
	fma.rn.f32 	%f1016, %f959, %f958, %f936;
	fma.rn.f32 	%f1017, %f959, %f960, %f937;
	fma.rn.f32 	%f1018, %f959, %f962, %f938;
	fma.rn.f32 	%f1019, %f961, %f948, %f939;
	fma.rn.f32 	%f1020, %f961, %f950, %f940;
	fma.rn.f32 	%f1021, %f961, %f952, %f941;
	fma.rn.f32 	%f1022, %f961, %f954, %f942;
	fma.rn.f32 	%f1023, %f961, %f956, %f943;
	fma.rn.f32 	%f1024, %f961, %f958, %f944;
	fma.rn.f32 	%f1025, %f961, %f960, %f945;
	fma.rn.f32 	%f1026, %f961, %f962, %f946;
	ld.shared.f32 	%f1027, [%r32+5120];
	ld.shared.f32 	%f1028, [%r36+5120];
	ld.shared.f32 	%f1029, [%r32+5124];
	ld.shared.f32 	%f1030, [%r36+5124];
	ld.shared.f32 	%f1031, [%r32+5128];
	ld.shared.f32 	%f1032, [%r36+5128];
	ld.shared.f32 	%f1033, [%r32+5132];
	ld.shared.f32 	%f1034, [%r36+5132];
	ld.shared.f32 	%f1035, [%r32+5136];
	ld.shared.f32 	%f1036, [%r36+5136];
	ld.shared.f32 	%f1037, [%r32+5140];
	ld.shared.f32 	%f1038, [%r36+5140];
	ld.shared.f32 	%f1039, [%r32+5144];
	ld.shared.f32 	%f1040, [%r36+5144];
	ld.shared.f32 	%f1041, [%r32+5148];
	ld.shared.f32 	%f1042, [%r36+5148];
	fma.rn.f32 	%f1043, %f1027, %f1028, %f963;
	fma.rn.f32 	%f1044, %f1027, %f1030, %f964;
	fma.rn.f32 	%f1045, %f1027, %f1032, %f965;
	fma.rn.f32 	%f1046, %f1027, %f1034, %f966;
	fma.rn.f32 	%f1047, %f1027, %f1036, %f967;
	fma.rn.f32 	%f1048, %f1027, %f1038, %f968;
	fma.rn.f32 	%f1049, %f1027, %f1040, %f969;
	fma.rn.f32 	%f1050, %f1027, %f1042, %f970;
	fma.rn.f32 	%f1051, %f1029, %f1028, %f971;
	fma.rn.f32 	%f1052, %f1029, %f1030, %f972;
	fma.rn.f32 	%f1053, %f1029, %f1032, %f973;
	fma.rn.f32 	%f1054, %f1029, %f1034, %f974;
	fma.rn.f32 	%f1055, %f1029, %f1036, %f975;
	fma.rn.f32 	%f1056, %f1029, %f1038, %f976;
	fma.rn.f32 	%f1057, %f1029, %f1040, %f977;
	fma.rn.f32 	%f1058, %f1029, %f1042, %f978;
	fma.rn.f32 	%f1059, %f1031, %f1028, %f979;
	fma.rn.f32 	%f1060, %f1031, %f1030, %f980;
	fma.rn.f32 	%f1061, %f1031, %f1032, %f981;
	fma.rn.f32 	%f1062, %f1031, %f1034, %f982;
	fma.rn.f32 	%f1063, %f1031, %f1036, %f983;
	fma.rn.f32 	%f1064, %f1031, %f1038, %f984;
	fma.rn.f32 	%f1065, %f1031, %f1040, %f985;
	fma.rn.f32 	%f1066, %f1031, %f1042, %f986;
	fma.rn.f32 	%f1067, %f1033, %f1028, %f987;
	fma.rn.f32 	%f1068, %f1033, %f1030, %f988;
	fma.rn.f32 	%f1069, %f1033, %f1032, %f989;
	fma.rn.f32 	%f1070, %f1033, %f1034, %f990;
	fma.rn.f32 	%f1071, %f1033, %f1036, %f991;
	fma.rn.f32 	%f1072, %f1033, %f1038, %f992;
	fma.rn.f32 	%f1073, %f1033, %f1040, %f993;
	fma.rn.f32 	%f1074, %f1033, %f1042, %f994;
	fma.rn.f32 	%f1075, %f1035, %f1028, %f995;
	fma.rn.f32 	%f1076, %f1035, %f1030, %f996;
	fma.rn.f32 	%f1077, %f1035, %f1032, %f997;
	fma.rn.f32 	%f1078, %f1035, %f1034, %f998;
	fma.rn.f32 	%f1079, %f1035, %f1036, %f999;
	fma.rn.f32 	%f1080, %f1035, %f1038, %f1000;
	fma.rn.f32 	%f1081, %f1035, %f1040, %f1001;
	fma.rn.f32 	%f1082, %f1035, %f1042, %f1002;
	fma.rn.f32 	%f1083, %f1037, %f1028, %f1003;
	fma.rn.f32 	%f1084, %f1037, %f1030, %f1004;
	fma.rn.f32 	%f1085, %f1037, %f1032, %f1005;
	fma.rn.f32 	%f1086, %f1037, %f1034, %f1006;
	fma.rn.f32 	%f1087, %f1037, %f1036, %f1007;
	fma.rn.f32 	%f1088, %f1037, %f1038, %f1008;
	fma.rn.f32 	%f1089, %f1037, %f1040, %f1009;
	fma.rn.f32 	%f1090, %f1037, %f1042, %f1010;
	fma.rn.f32 	%f1091, %f1039, %f1028, %f1011;
	fma.rn.f32 	%f1092, %f1039, %f1030, %f1012;
	fma.rn.f32 	%f1093, %f1039, %f1032, %f1013;
	fma.rn.f32 	%f1094, %f1039, %f1034, %f1014;
	fma.rn.f32 	%f1095, %f1039, %f1036, %f1015;
	fma.rn.f32 	%f1096, %f1039, %f1038, %f1016;
	fma.rn.f32 	%f1097, %f1039, %f1040, %f1017;
	fma.rn.f32 	%f1098, %f1039, %f1042, %f1018;
	fma.rn.f32 	%f1099, %f1041, %f1028, %f1019;
	fma.rn.f32 	%f1100, %f1041, %f1030, %f1020;
	fma.rn.f32 	%f1101, %f1041, %f1032, %f1021;
	fma.rn.f32 	%f1102, %f1041, %f1034, %f1022;
	fma.rn.f32 	%f1103, %f1041, %f1036, %f1023;
	fma.rn.f32 	%f1104, %f1041, %f1038, %f1024;
	fma.rn.f32 	%f1105, %f1041, %f1040, %f1025;
	fma.rn.f32 	%f1106, %f1041, %f1042, %f1026;
	ld.shared.f32 	%f1107, [%r32+5632];
	ld.shared.f32 	%f1108, [%r36+5632];
	ld.shared.f32 	%f1109, [%r32+5636];
	ld.shared.f32 	%f1110, [%r36+5636];
	ld.shared.f32 	%f1111, [%r32+5640];
	ld.shared.f32 	%f1112, [%r36+5640];
	ld.shared.f32 	%f1113, [%r32+5644];
	ld.shared.f32 	%f1114, [%r36+5644];
	ld.shared.f32 	%f1115, [%r32+5648];
	ld.shared.f32 	%f1116, [%r36+5648];
	ld.shared.f32 	%f1117, [%r32+5652];
	ld.shared.f32 	%f1118, [%r36+5652];
	ld.shared.f32 	%f1119, [%r32+5656];
	ld.shared.f32 	%f1120, [%r36+5656];
	ld.shared.f32 	%f1121, [%r32+5660];
	ld.shared.f32 	%f1122, [%r36+5660];
	fma.rn.f32 	%f1123, %f1107, %f1108, %f1043;
	fma.rn.f32 	%f1124, %f1107, %f1110, %f1044;
	fma.rn.f32 	%f1125, %f1107, %f1112, %f1045;
	fma.rn.f32 	%f1126, %f1107, %f1114, %f1046;
	fma.rn.f32 	%f1127, %f1107, %f1116, %f1047;
	fma.rn.f32 	%f1128, %f1107, %f1118, %f1048;
	fma.rn.f32 	%f1129, %f1107, %f1120, %f1049;
	fma.rn.f32 	%f1130, %f1107, %f1122, %f1050;
	fma.rn.f32 	%f1131, %f1109, %f1108, %f1051;
	fma.rn.f32 	%f1132, %f1109, %f1110, %f1052;
	fma.rn.f32 	%f1133, %f1109, %f1112, %f1053;
	fma.rn.f32 	%f1134, %f1109, %f1114, %f1054;
	fma.rn.f32 	%f1135, %f1109, %f1116, %f1055;
	fma.rn.f32 	%f1136, %f1109, %f1118, %f1056;
	fma.rn.f32 	%f1137, %f1109, %f1120, %f1057;
	fma.rn.f32 	%f1138, %f1109, %f1122, %f1058;
	fma.rn.f32 	%f1139, %f1111, %f1108, %f1059;
	fma.rn.f32 	%f1140, %f1111, %f1110, %f1060;
	fma.rn.f32 	%f1141, %f1111, %f1112, %f1061;
	fma.rn.f32 	%f1142, %f1111, %f1114, %f1062;
	fma.rn.f32 	%f1143, %f1111, %f1116, %f1063;
	fma.rn.f32 	%f1144, %f1111, %f1118, %f1064;
	fma.rn.f32 	%f1145, %f1111, %f1120, %f1065;
	fma.rn.f32 	%f1146, %f1111, %f1122, %f1066;
	fma.rn.f32 	%f1147, %f1113, %f1108, %f1067;
	fma.rn.f32 	%f1148, %f1113, %f1110, %f1068;
	fma.rn.f32 	%f1149, %f1113, %f1112, %f1069;
	fma.rn.f32 	%f1150, %f1113, %f1114, %f1070;
	fma.rn.f32 	%f1151, %f1113, %f1116, %f1071;
	fma.rn.f32 	%f1152, %f1113, %f1118, %f1072;
	fma.rn.f32 	%f1153, %f1113, %f1120, %f1073;
	fma.rn.f32 	%f1154, %f1113, %f1122, %f1074;
	fma.rn.f32 	%f1155, %f1115, %f1108, %f1075;
	fma.rn.f32 	%f1156, %f1115, %f1110, %f1076;
	fma.rn.f32 	%f1157, %f1115, %f1112, %f1077;
	fma.rn.f32 	%f1158, %f1115, %f1114, %f1078;
	fma.rn.f32 	%f1159, %f1115, %f1116, %f1079;
	fma.rn.f32 	%f1160, %f1115, %f1118, %f1080;
	fma.rn.f32 	%f1161, %f1115, %f1120, %f1081;
	fma.rn.f32 	%f1162, %f1115, %f1122, %f1082;
	fma.rn.f32 	%f1163, %f1117, %f1108, %f1083;
	fma.rn.f32 	%f1164, %f1117, %f1110, %f1084;
	fma.rn.f32 	%f1165, %f1117, %f1112, %f1085;
	fma.rn.f32 	%f1166, %f1117, %f1114, %f1086;
	fma.rn.f32 	%f1167, %f1117, %f1116, %f1087;
	fma.rn.f32 	%f1168, %f1117, %f1118, %f1088;
	fma.rn.f32 	%f1169, %f1117, %f1120, %f1089;
	fma.rn.f32 	%f1170, %f1117, %f1122, %f1090;
	fma.rn.f32 	%f1171, %f1119, %f1108, %f1091;
	fma.rn.f32 	%f1172, %f1119, %f1110, %f1092;
	fma.rn.f32 	%f1173, %f1119, %f1112, %f1093;
	fma.rn.f32 	%f1174, %f1119, %f1114, %f1094;
	fma.rn.f32 	%f1175, %f1119, %f1116, %f1095;
	fma.rn.f32 	%f1176, %f1119, %f1118, %f1096;
	fma.rn.f32 	%f1177, %f1119, %f1120, %f1097;
	fma.rn.f32 	%f1178, %f1119, %f1122, %f1098;
	fma.rn.f32 	%f1179, %f1121, %f1108, %f1099;
	fma.rn.f32 	%f1180, %f1121, %f1110, %f1100;
	fma.rn.f32 	%f1181, %f1121, %f1112, %f1101;
	fma.rn.f32 	%f1182, %f1121, %f1114, %f1102;
	fma.rn.f32 	%f1183, %f1121, %f1116, %f1103;
	fma.rn.f32 	%f1184, %f1121, %f1118, %f1104;
	fma.rn.f32 	%f1185, %f1121, %f1120, %f1105;
	fma.rn.f32 	%f1186, %f1121, %f1122, %f1106;
	ld.shared.f32 	%f1187, [%r32+6144];
	ld.shared.f32 	%f1188, [%r36+6144];
	ld.shared.f32 	%f1189, [%r32+6148];
	ld.shared.f32 	%f1190, [%r36+6148];
	ld.shared.f32 	%f1191, [%r32+6152];
	ld.shared.f32 	%f1192, [%r36+6152];
	ld.shared.f32 	%f1193, [%r32+6156];
	ld.shared.f32 	%f1194, [%r36+6156];
	ld.shared.f32 	%f1195, [%r32+6160];
	ld.shared.f32 	%f1196, [%r36+6160];
	ld.shared.f32 	%f1197, [%r32+6164];
	ld.shared.f32 	%f1198, [%r36+6164];
	ld.shared.f32 	%f1199, [%r32+6168];
	ld.shared.f32 	%f1200, [%r36+6168];
	ld.shared.f32 	%f1201, [%r32+6172];
	ld.shared.f32 	%f1202, [%r36+6172];
	fma.rn.f32 	%f1203, %f1187, %f1188, %f1123;
	fma.rn.f32 	%f1204, %f1187, %f1190, %f1124;
	fma.rn.f32 	%f1205, %f1187, %f1192, %f1125;
	fma.rn.f32 	%f1206, %f1187, %f1194, %f1126;
	fma.rn.f32 	%f1207, %f1187, %f1196, %f1127;
	fma.rn.f32 	%f1208, %f1187, %f1198, %f1128;
	fma.rn.f32 	%f1209, %f1187, %f1200, %f1129;
	fma.rn.f32 	%f1210, %f1187, %f1202, %f1130;
	fma.rn.f32 	%f1211, %f1189, %f1188, %f1131;
	fma.rn.f32 	%f1212, %f1189, %f1190, %f1132;
	fma.rn.f32 	%f1213, %f1189, %f1192, %f1133;
	fma.rn.f32 	%f1214, %f1189, %f1194, %f1134;
	fma.rn.f32 	%f1215, %f1189, %f1196, %f1135;
	fma.rn.f32 	%f1216, %f1189, %f1198, %f1136;
	fma.rn.f32 	%f1217, %f1189, %f1200, %f1137;
	fma.rn.f32 	%f1218, %f1189, %f1202, %f1138;
	fma.rn.f32 	%f1219, %f1191, %f1188, %f1139;
	fma.rn.f32 	%f1220, %f1191, %f1190, %f1140;
	fma.rn.f32 	%f1221, %f1191, %f1192, %f1141;
	fma.rn.f32 	%f1222, %f1191, %f1194, %f1142;
	fma.rn.f32 	%f1223, %f1191, %f1196, %f1143;
	fma.rn.f32 	%f1224, %f1191, %f1198, %f1144;
	fma.rn.f32 	%f1225, %f1191, %f1200, %f1145;
	fma.rn.f32 	%f1226, %f1191, %f1202, %f1146;
	fma.rn.f32 	%f1227, %f1193, %f1188, %f1147;
	fma.rn.f32 	%f1228, %f1193, %f1190, %f1148;
	fma.rn.f32 	%f1229, %f1193, %f1192, %f1149;
	fma.rn.f32 	%f1230, %f1193, %f1194, %f1150;
	fma.rn.f32 	%f1231, %f1193, %f1196, %f1151;
	fma.rn.f32 	%f1232, %f1193, %f1198, %f1152;
	fma.rn.f32 	%f1233, %f1193, %f1200, %f1153;
	fma.rn.f32 	%f1234, %f1193, %f1202, %f1154;
	fma.rn.f32 	%f1235, %f1195, %f1188, %f1155;
	fma.rn.f32 	%f1236, %f1195, %f1190, %f1156;
	fma.rn.f32 	%f1237, %f1195, %f1192, %f1157;
	fma.rn.f32 	%f1238, %f1195, %f1194, %f1158;
	fma.rn.f32 	%f1239, %f1195, %f1196, %f1159;
	fma.rn.f32 	%f1240, %f1195, %f1198, %f1160;
	fma.rn.f32 	%f1241, %f1195, %f1200, %f1161;
	fma.rn.f32 	%f1242, %f1195, %f1202, %f1162;
	fma.rn.f32 	%f1243, %f1197, %f1188, %f1163;
	fma.rn.f32 	%f1244, %f1197, %f1190, %f1164;
	fma.rn.f32 	%f1245, %f1197, %f1192, %f1165;
	fma.rn.f32 	%f1246, %f1197, %f1194, %f1166;
	fma.rn.f32 	%f1247, %f1197, %f1196, %f1167;
	fma.rn.f32 	%f1248, %f1197, %f1198, %f1168;
	fma.rn.f32 	%f1249, %f1197, %f1200, %f1169;
	fma.rn.f32 	%f1250, %f1197, %f1202, %f1170;
	fma.rn.f32 	%f1251, %f1199, %f1188, %f1171;
	fma.rn.f32 	%f1252, %f1199, %f1190, %f1172;
	fma.rn.f32 	%f1253, %f1199, %f1192, %f1173;
	fma.rn.f32 	%f1254, %f1199, %f1194, %f1174;
	fma.rn.f32 	%f1255, %f1199, %f1196, %f1175;
	fma.rn.f32 	%f1256, %f1199, %f1198, %f1176;
	fma.rn.f32 	%f1257, %f1199, %f1200, %f1177;
	fma.rn.f32 	%f1258, %f1199, %f1202, %f1178;
	fma.rn.f32 	%f1259, %f1201, %f1188, %f1179;
	fma.rn.f32 	%f1260, %f1201, %f1190, %f1180;
	fma.rn.f32 	%f1261, %f1201, %f1192, %f1181;
	fma.rn.f32 	%f1262, %f1201, %f1194, %f1182;
	fma.rn.f32 	%f1263, %f1201, %f1196, %f1183;
	fma.rn.f32 	%f1264, %f1201, %f1198, %f1184;
	fma.rn.f32 	%f1265, %f1201, %f1200, %f1185;
	fma.rn.f32 	%f1266, %f1201, %f1202, %f1186;
	ld.shared.f32 	%f1267, [%r32+6656];
	ld.shared.f32 	%f1268, [%r36+6656];
	ld.shared.f32 	%f1269, [%r32+6660];
	ld.shared.f32 	%f1270, [%r36+6660];
	ld.shared.f32 	%f1271, [%r32+6664];
	ld.shared.f32 	%f1272, [%r36+6664];
	ld.shared.f32 	%f1273, [%r32+6668];
	ld.shared.f32 	%f1274, [%r36+6668];
	ld.shared.f32 	%f1275, [%r32+6672];
	ld.shared.f32 	%f1276, [%r36+6672];
	ld.shared.f32 	%f1277, [%r32+6676];
	ld.shared.f32 	%f1278, [%r36+6676];
	ld.shared.f32 	%f1279, [%r32+6680];
	ld.shared.f32 	%f1280, [%r36+6680];
	ld.shared.f32 	%f1281, [%r32+6684];
	ld.shared.f32 	%f1282, [%r36+6684];
	fma.rn.f32 	%f1283, %f1267, %f1268, %f1203;
	fma.rn.f32 	%f1284, %f1267, %f1270, %f1204;
	fma.rn.f32 	%f1285, %f1267, %f1272, %f1205;
	fma.rn.f32 	%f1286, %f1267, %f1274, %f1206;
	fma.rn.f32 	%f1287, %f1267, %f1276, %f1207;
	fma.rn.f32 	%f1288, %f1267, %f1278, %f1208;
	fma.rn.f32 	%f1289, %f1267, %f1280, %f1209;
	fma.rn.f32 	%f1290, %f1267, %f1282, %f1210;
	fma.rn.f32 	%f1291, %f1269, %f1268, %f1211;
	fma.rn.f32 	%f1292, %f1269, %f1270, %f1212;
	fma.rn.f32 	%f1293, %f1269, %f1272, %f1213;
	fma.rn.f32 	%f1294, %f1269, %f1274, %f1214;
	fma.rn.f32 	%f1295, %f1269, %f1276, %f1215;
	fma.rn.f32 	%f1296, %f1269, %f1278, %f1216;
	fma.rn.f32 	%f1297, %f1269, %f1280, %f1217;
	fma.rn.f32 	%f1298, %f1269, %f1282, %f1218;
	fma.rn.f32 	%f1299, %f1271, %f1268, %f1219;
	fma.rn.f32 	%f1300, %f1271, %f1270, %f1220;
	fma.rn.f32 	%f1301, %f1271, %f1272, %f1221;
	fma.rn.f32 	%f1302, %f1271, %f1274, %f1222;
	fma.rn.f32 	%f1303, %f1271, %f1276, %f1223;
	fma.rn.f32 	%f1304, %f1271, %f1278, %f1224;
	fma.rn.f32 	%f1305, %f1271, %f1280, %f1225;
	fma.rn.f32 	%f1306, %f1271, %f1282, %f1226;
	fma.rn.f32 	%f1307, %f1273, %f1268, %f1227;
	fma.rn.f32 	%f1308, %f1273, %f1270, %f1228;
	fma.rn.f32 	%f1309, %f1273, %f1272, %f1229;
	fma.rn.f32 	%f1310, %f1273, %f1274, %f1230;
	fma.rn.f32 	%f1311, %f1273, %f1276, %f1231;
	fma.rn.f32 	%f1312, %f1273, %f1278, %f1232;
	fma.rn.f32 	%f1313, %f1273, %f1280, %f1233;
	fma.rn.f32 	%f1314, %f1273, %f1282, %f1234;
	fma.rn.f32 	%f1315, %f1275, %f1268, %f1235;
	fma.rn.f32 	%f1316, %f1275, %f1270, %f1236;
	fma.rn.f32 	%f1317, %f1275, %f1272, %f1237;
	fma.rn.f32 	%f1318, %f1275, %f1274, %f1238;
	fma.rn.f32 	%f1319, %f1275, %f1276, %f1239;
	fma.rn.f32 	%f1320, %f1275, %f1278, %f1240;
	fma.rn.f32 	%f1321, %f1275, %f1280, %f1241;
	fma.rn.f32 	%f1322, %f1275, %f1282, %f1242;
	fma.rn.f32 	%f1323, %f1277, %f1268, %f1243;
	fma.rn.f32 	%f1324, %f1277, %f1270, %f1244;
	fma.rn.f32 	%f1325, %f1277, %f1272, %f1245;
	fma.rn.f32 	%f1326, %f1277, %f1274, %f1246;
	fma.rn.f32 	%f1327, %f1277, %f1276, %f1247;
	fma.rn.f32 	%f1328, %f1277, %f1278, %f1248;
	fma.rn.f32 	%f1329, %f1277, %f1280, %f1249;
	fma.rn.f32 	%f1330, %f1277, %f1282, %f1250;
	fma.rn.f32 	%f1331, %f1279, %f1268, %f1251;
	fma.rn.f32 	%f1332, %f1279, %f1270, %f1252;
	fma.rn.f32 	%f1333, %f1279, %f1272, %f1253;
	fma.rn.f32 	%f1334, %f1279, %f1274, %f1254;
	fma.rn.f32 	%f1335, %f1279, %f1276, %f1255;
	fma.rn.f32 	%f1336, %f1279, %f1278, %f1256;
	fma.rn.f32 	%f1337, %f1279, %f1280, %f1257;
	fma.rn.f32 	%f1338, %f1279, %f1282, %f1258;
	fma.rn.f32 	%f1339, %f1281, %f1268, %f1259;
	fma.rn.f32 	%f1340, %f1281, %f1270, %f1260;
	fma.rn.f32 	%f1341, %f1281, %f1272, %f1261;
	fma.rn.f32 	%f1342, %f1281, %f1274, %f1262;
	fma.rn.f32 	%f1343, %f1281, %f1276, %f1263;
	fma.rn.f32 	%f1344, %f1281, %f1278, %f1264;
	fma.rn.f32 	%f1345, %f1281, %f1280, %f1265;
	fma.rn.f32 	%f1346, %f1281, %f1282, %f1266;
	ld.shared.f32 	%f1347, [%r32+7168];
	ld.shared.f32 	%f1348, [%r36+7168];
	ld.shared.f32 	%f1349, [%r32+7172];
	ld.shared.f32 	%f1350, [%r36+7172];
	ld.shared.f32 	%f1351, [%r32+7176];
	ld.shared.f32 	%f1352, [%r36+7176];
	ld.shared.f32 	%f1353, [%r32+7180];
	ld.shared.f32 	%f1354, [%r36+7180];
	ld.shared.f32 	%f1355, [%r32+7184];
	ld.shared.f32 	%f1356, [%r36+7184];
	ld.shared.f32 	%f1357, [%r32+7188];
	ld.shared.f32 	%f1358, [%r36+7188];
	ld.shared.f32 	%f1359, [%r32+7192];
	ld.shared.f32 	%f1360, [%r36+7192];
	ld.shared.f32 	%f1361, [%r32+7196];
	ld.shared.f32 	%f1362, [%r36+7196];
	fma.rn.f32 	%f1363, %f1347, %f1348, %f1283;
	fma.rn.f32 	%f1364, %f1347, %f1350, %f1284;
	fma.rn.f32 	%f1365, %f1347, %f1352, %f1285;
	fma.rn.f32 	%f1366, %f1347, %f1354, %f1286;
	fma.rn.f32 	%f1367, %f1347, %f1356, %f1287;
	fma.rn.f32 	%f1368, %f1347, %f1358, %f1288;
	fma.rn.f32 	%f1369, %f1347, %f1360, %f1289;
	fma.rn.f32 	%f1370, %f1347, %f1362, %f1290;
	fma.rn.f32 	%f1371, %f1349, %f1348, %f1291;
	fma.rn.f32 	%f1372, %f1349, %f1350, %f1292;
	fma.rn.f32 	%f1373, %f1349, %f1352, %f1293;
	fma.rn.f32 	%f1374, %f1349, %f1354, %f1294;
	fma.rn.f32 	%f1375, %f1349, %f1356, %f1295;
	fma.rn.f32 	%f1376, %f1349, %f1358, %f1296;
	fma.rn.f32 	%f1377, %f1349, %f1360, %f1297;
	fma.rn.f32 	%f1378, %f1349, %f1362, %f1298;
	fma.rn.f32 	%f1379, %f1351, %f1348, %f1299;
	fma.rn.f32 	%f1380, %f1351, %f1350, %f1300;
	fma.rn.f32 	%f1381, %f1351, %f1352, %f1301;
	fma.rn.f32 	%f1382, %f1351, %f1354, %f1302;
	fma.rn.f32 	%f1383, %f1351, %f1356, %f1303;
	fma.rn.f32 	%f1384, %f1351, %f1358, %f1304;
	fma.rn.f32 	%f1385, %f1351, %f1360, %f1305;
	fma.rn.f32 	%f1386, %f1351, %f1362, %f1306;
	fma.rn.f32 	%f1387, %f1353, %f1348, %f1307;
	fma.rn.f32 	%f1388, %f1353, %f1350, %f1308;
	fma.rn.f32 	%f1389, %f1353, %f1352, %f1309;
	fma.rn.f32 	%f1390, %f1353, %f1354, %f1310;
	fma.rn.f32 	%f1391, %f1353, %f1356, %f1311;
	fma.rn.f32 	%f1392, %f1353, %f1358, %f1312;
	fma.rn.f32 	%f1393, %f1353, %f1360, %f1313;
	fma.rn.f32 	%f1394, %f1353, %f1362, %f1314;
	fma.rn.f32 	%f1395, %f1355, %f1348, %f1315;
	fma.rn.f32 	%f1396, %f1355, %f1350, %f1316;
	fma.rn.f32 	%f1397, %f1355, %f1352, %f1317;
	fma.rn.f32 	%f1398, %f1355, %f1354, %f1318;
	fma.rn.f32 	%f1399, %f1355, %f1356, %f1319;
	fma.rn.f32 	%f1400, %f1355, %f1358, %f1320;
	fma.rn.f32 	%f1401, %f1355, %f1360, %f1321;
	fma.rn.f32 	%f1402, %f1355, %f1362, %f1322;
	fma.rn.f32 	%f1403, %f1357, %f1348, %f1323;
	fma.rn.f32 	%f1404, %f1357, %f1350, %f1324;
	fma.rn.f32 	%f1405, %f1357, %f1352, %f1325;
	fma.rn.f32 	%f1406, %f1357, %f1354, %f1326;
	fma.rn.f32 	%f1407, %f1357, %f1356, %f1327;
	fma.rn.f32 	%f1408, %f1357, %f1358, %f1328;
	fma.rn.f32 	%f1409, %f1357, %f1360, %f1329;
	fma.rn.f32 	%f1410, %f1357, %f1362, %f1330;
	fma.rn.f32 	%f1411, %f1359, %f1348, %f1331;
	fma.rn.f32 	%f1412, %f1359, %f1350, %f1332;
	fma.rn.f32 	%f1413, %f1359, %f1352, %f1333;
	fma.rn.f32 	%f1414, %f1359, %f1354, %f1334;
	fma.rn.f32 	%f1415, %f1359, %f1356, %f1335;
	fma.rn.f32 	%f1416, %f1359, %f1358, %f1336;
	fma.rn.f32 	%f1417, %f1359, %f1360, %f1337;
	fma.rn.f32 	%f1418, %f1359, %f1362, %f1338;
	fma.rn.f32 	%f1419, %f1361, %f1348, %f1339;
	fma.rn.f32 	%f1420, %f1361, %f1350, %f1340;
	fma.rn.f32 	%f1421, %f1361, %f1352, %f1341;
	fma.rn.f32 	%f1422, %f1361, %f1354, %f1342;
	fma.rn.f32 	%f1423, %f1361, %f1356, %f1343;
	fma.rn.f32 	%f1424, %f1361, %f1358, %f1344;
	fma.rn.f32 	%f1425, %f1361, %f1360, %f1345;
	fma.rn.f32 	%f1426, %f1361, %f1362, %f1346;
	ld.shared.f32 	%f1427, [%r32+7680];
	ld.shared.f32 	%f1428, [%r36+7680];
	ld.shared.f32 	%f1429, [%r32+7684];
	ld.shared.f32 	%f1430, [%r36+7684];
	ld.shared.f32 	%f1431, [%r32+7688];
	ld.shared.f32 	%f1432, [%r36+7688];
	ld.shared.f32 	%f1433, [%r32+7692];
	ld.shared.f32 	%f1434, [%r36+7692];
	ld.shared.f32 	%f1435, [%r32+7696];
	ld.shared.f32 	%f1436, [%r36+7696];
	ld.shared.f32 	%f1437, [%r32+7700];
	ld.shared.f32 	%f1438, [%r36+7700];
	ld.shared.f32 	%f1439, [%r32+7704];
	ld.shared.f32 	%f1440, [%r36+7704];
	ld.shared.f32 	%f1441, [%r32+7708];
	ld.shared.f32 	%f1442, [%r36+7708];
	fma.rn.f32 	%f1554, %f1427, %f1428, %f1363;
	fma.rn.f32 	%f1553, %f1427, %f1430, %f1364;
	fma.rn.f32 	%f1552, %f1427, %f1432, %f1365;
	fma.rn.f32 	%f1551, %f1427, %f1434, %f1366;
	fma.rn.f32 	%f1550, %f1427, %f1436, %f1367;
	fma.rn.f32 	%f1549, %f1427, %f1438, %f1368;
	fma.rn.f32 	%f1548, %f1427, %f1440, %f1369;
	fma.rn.f32 	%f1547, %f1427, %f1442, %f1370;
	fma.rn.f32 	%f1546, %f1429, %f1428, %f1371;
	fma.rn.f32 	%f1545, %f1429, %f1430, %f1372;
	fma.rn.f32 	%f1544, %f1429, %f1432, %f1373;
	fma.rn.f32 	%f1543, %f1429, %f1434, %f1374;
	fma.rn.f32 	%f1542, %f1429, %f1436, %f1375;
	fma.rn.f32 	%f1541, %f1429, %f1438, %f1376;
	fma.rn.f32 	%f1540, %f1429, %f1440, %f1377;
	fma.rn.f32 	%f1539, %f1429, %f1442, %f1378;
	fma.rn.f32 	%f1538, %f1431, %f1428, %f1379;
	fma.rn.f32 	%f1537, %f1431, %f1430, %f1380;
	fma.rn.f32 	%f1536, %f1431, %f1432, %f1381;
	fma.rn.f32 	%f1535, %f1431, %f1434, %f1382;
	fma.rn.f32 	%f1534, %f1431, %f1436, %f1383;
	fma.rn.f32 	%f1533, %f1431, %f1438, %f1384;
	fma.rn.f32 	%f1532, %f1431, %f1440, %f1385;
	fma.rn.f32 	%f1531, %f1431, %f1442, %f1386;
	fma.rn.f32 	%f1530, %f1433, %f1428, %f1387;
	fma.rn.f32 	%f1529, %f1433, %f1430, %f1388;
	fma.rn.f32 	%f1528, %f1433, %f1432, %f1389;
	fma.rn.f32 	%f1527, %f1433, %f1434, %f1390;
	fma.rn.f32 	%f1526, %f1433, %f1436, %f1391;
	fma.rn.f32 	%f1525, %f1433, %f1438, %f1392;
	fma.rn.f32 	%f1524, %f1433, %f1440, %f1393;
	fma.rn.f32 	%f1523, %f1433, %f1442, %f1394;
	fma.rn.f32 	%f1522, %f1435, %f1428, %f1395;
	fma.rn.f32 	%f1521, %f1435, %f1430, %f1396;
	fma.rn.f32 	%f1520, %f1435, %f1432, %f1397;
	fma.rn.f32 	%f1519, %f1435, %f1434, %f1398;
	fma.rn.f32 	%f1518, %f1435, %f1436, %f1399;
	fma.rn.f32 	%f1517, %f1435, %f1438, %f1400;
	fma.rn.f32 	%f1516, %f1435, %f1440, %f1401;
	fma.rn.f32 	%f1515, %f1435, %f1442, %f1402;
	fma.rn.f32 	%f1514, %f1437, %f1428, %f1403;
	fma.rn.f32 	%f1513, %f1437, %f1430, %f1404;
	fma.rn.f32 	%f1512, %f1437, %f1432, %f1405;
	fma.rn.f32 	%f1511, %f1437, %f1434, %f1406;
	fma.rn.f32 	%f1510, %f1437, %f1436, %f1407;
	fma.rn.f32 	%f1509, %f1437, %f1438, %f1408;
	fma.rn.f32 	%f1508, %f1437, %f1440, %f1409;
	fma.rn.f32 	%f1507, %f1437, %f1442, %f1410;
	fma.rn.f32 	%f1555, %f1439, %f1428, %f1411;
	fma.rn.f32 	%f1556, %f1439, %f1430, %f1412;
	fma.rn.f32 	%f1557, %f1439, %f1432, %f1413;
	fma.rn.f32 	%f1558, %f1439, %f1434, %f1414;
	fma.rn.f32 	%f1559, %f1439, %f1436, %f1415;
	fma.rn.f32 	%f1560, %f1439, %f1438, %f1416;
	fma.rn.f32 	%f1561, %f1439, %f1440, %f1417;
	fma.rn.f32 	%f1562, %f1439, %f1442, %f1418;
	fma.rn.f32 	%f1563, %f1441, %f1428, %f1419;
	fma.rn.f32 	%f1564, %f1441, %f1430, %f1420;
	fma.rn.f32 	%f1565, %f1441, %f1432, %f1421;
	fma.rn.f32 	%f1566, %f1441, %f1434, %f1422;
	fma.rn.f32 	%f1567, %f1441, %f1436, %f1423;
	fma.rn.f32 	%f1568, %f1441, %f1438, %f1424;
	fma.rn.f32 	%f1569, %f1441, %f1440, %f1425;
	fma.rn.f32 	%f1570, %f1441, %f1442, %f1426;
	add.s32 	%r54, %r54, 16;
	add.s64 	%rd27, %rd27, 64;
	setp.lt.s32 	%p4, %r54, %r52;
	@%p4 bra 	$L__BB3_5;
$L__BB3_9:
	ld.param.u32 	%r48, [_Z29sgemm_nt_128x128_lds_unroll16PKfS0_Pfiii_param_4];
	ld.param.u64 	%rd25, [_Z29sgemm_nt_128x128_lds_unroll16PKfS0_Pfiii_param_2];
	cvta.to.global.u64 	%rd14, %rd25;
	mov.u32 	%r37, %tid.y;
	shl.b32 	%r38, %r37, 3;
	mov.u32 	%r39, %ctaid.y;
	shl.b32 	%r40, %r39, 7;
	add.s32 	%r41, %r40, %r38;
	mov.u32 	%r42, %tid.x;
	shl.b32 	%r43, %r42, 3;
	mov.u32 	%r44, %ctaid.x;
	shl.b32 	%r45, %r44, 7;
	add.s32 	%r46, %r45, %r43;
	mad.lo.s32 	%r47, %r41, %r48, %r46;
	mul.wide.s32 	%rd15, %r47, 4;
	add.s64 	%rd16, %rd14, %rd15;
	st.global.f32 	[%rd16], %f1554;
	st.global.f32 	[%rd16+4], %f1553;
	st.global.f32 	[%rd16+8], %f1552;
	st.global.f32 	[%rd16+12], %f1551;
	st.global.f32 	[%rd16+16], %f1550;
	st.global.f32 	[%rd16+20], %f1549;
	st.global.f32 	[%rd16+24], %f1548;
	st.global.f32 	[%rd16+28], %f1547;
	mul.wide.s32 	%rd17, %r48, 4;
	add.s64 	%rd18, %rd16, %rd17;
	st.global.f32 	[%rd18], %f1546;
	st.global.f32 	[%rd18+4], %f1545;
	st.global.f32 	[%rd18+8], %f1544;
	st.global.f32 	[%rd18+12], %f1543;
	st.global.f32 	[%rd18+16], %f1542;
	st.global.f32 	[%rd18+20], %f1541;
	st.global.f32 	[%rd18+24], %f1540;
	st.global.f32 	[%rd18+28], %f1539;
	add.s64 	%rd19, %rd18, %rd17;
	st.global.f32 	[%rd19], %f1538;
	st.global.f32 	[%rd19+4], %f1537;
	st.global.f32 	[%rd19+8], %f1536;
	st.global.f32 	[%rd19+12], %f1535;
	st.global.f32 	[%rd19+16], %f1534;
	st.global.f32 	[%rd19+20], %f1533;
	st.global.f32 	[%rd19+24], %f1532;
	st.global.f32 	[%rd19+28], %f1531;
	add.s64 	%rd20, %rd19, %rd17;
	st.global.f32 	[%rd20], %f1530;
	st.global.f32 	[%rd20+4], %f1529;
	st.global.f32 	[%rd20+8], %f1528;
	st.global.f32 	[%rd20+12], %f1527;
	st.global.f32 	[%rd20+16], %f1526;
	st.global.f32 	[%rd20+20], %f1525;
	st.global.f32 	[%rd20+24], %f1524;
	st.global.f32 	[%rd20+28], %f1523;
	add.s64 	%rd21, %rd20, %rd17;
	st.global.f32 	[%rd21], %f1522;
	st.global.f32 	[%rd21+4], %f1521;
	st.global.f32 	[%rd21+8], %f1520;
	st.global.f32 	[%rd21+12], %f1519;
	st.global.f32 	[%rd21+16], %f1518;
	st.global.f32 	[%rd21+20], %f1517;
	st.global.f32 	[%rd21+24], %f1516;
	st.global.f32 	[%rd21+28], %f1515;
	add.s64 	%rd22, %rd21, %rd17;
	st.global.f32 	[%rd22], %f1514;
	st.global.f32 	[%rd22+4], %f1513;
	st.global.f32 	[%rd22+8], %f1512;
	st.global.f32 	[%rd22+12], %f1511;
	st.global.f32 	[%rd22+16], %f1510;
	st.global.f32 	[%rd22+20], %f1509;
	st.global.f32 	[%rd22+24], %f1508;
	st.global.f32 	[%rd22+28], %f1507;
	add.s64 	%rd23, %rd22, %rd17;
	st.global.f32 	[%rd23], %f1555;
	st.global.f32 	[%rd23+4], %f1556;
	st.global.f32 	[%rd23+8], %f1557;
	st.global.f32 	[%rd23+12], %f1558;
	st.global.f32 	[%rd23+16], %f1559;
	st.global.f32 	[%rd23+20], %f1560;
	st.global.f32 	[%rd23+24], %f1561;
	st.global.f32 	[%rd23+28], %f1562;
	add.s64 	%rd24, %rd23, %rd17;
	st.global.f32 	[%rd24], %f1563;
	st.global.f32 	[%rd24+4], %f1564;
	st.global.f32 	[%rd24+8], %f1565;
	st.global.f32 	[%rd24+12], %f1566;
	st.global.f32 	[%rd24+16], %f1567;
	st.global.f32 	[%rd24+20], %f1568;
	st.global.f32 	[%rd24+24], %f1569;
	st.global.f32 	[%rd24+28], %f1570;
	ret;

}
	// .globl	_Z39sgemm_nt_128x128_lds_unroll8_double_bufPKfS0_Pfiii
.visible .entry _Z39sgemm_nt_128x128_lds_unroll8_double_bufPKfS0_Pfiii(
	.param .u64 .ptr .align 1 _Z39sgemm_nt_128x128_lds_unroll8_double_bufPKfS0_Pfiii_param_0,
	.param .u64 .ptr .align 1 _Z39sgemm_nt_128x128_lds_unroll8_double_bufPKfS0_Pfiii_param_1,
	.param .u64 .ptr .align 1 _Z39sgemm_nt_128x128_lds_unroll8_double_bufPKfS0_Pfiii_param_2,
	.param .u32 _Z39sgemm_nt_128x128_lds_unroll8_double_bufPKfS0_Pfiii_param_3,
	.param .u32 _Z39sgemm_nt_128x128_lds_unroll8_double_bufPKfS0_Pfiii_param_4,
	.param .u32 _Z39sgemm_nt_128x128_lds_unroll8_double_bufPKfS0_Pfiii_param_5
)
{
	.reg .pred 	%p<8>;
	.reg .b32 	%r<111>;
	.reg .b32 	%f<1107>;
	.reg .b64 	%rd<41>;
	// demoted variable
	.shared .align 4 .b8 _ZZ39sgemm_nt_128x128_lds_unroll8_double_bufPKfS0_PfiiiE8a_shared[4096];
	// demoted variable
	.shared .align 4 .b8 _ZZ39sgemm_nt_128x128_lds_unroll8_double_bufPKfS0_PfiiiE8b_shared[4096];
	ld.param.u64 	%rd10, [_Z39sgemm_nt_128x128_lds_unroll8_double_bufPKfS0_Pfiii_param_0];
	ld.param.u64 	%rd11, [_Z39sgemm_nt_128x128_lds_unroll8_double_bufPKfS0_Pfiii_param_1];
	cvta.to.global.u64 	%rd1, %rd11;
	cvta.to.global.u64 	%rd2, %rd10;
	mov.u32 	%r28, %ctaid.y;
	shl.b32 	%r1, %r28, 7;
	mov.u32 	%r29, %ctaid.x;
	shl.b32 	%r2, %r29, 7;
	mov.u32 	%r30, %tid.y;
	mov.u32 	%r31, %tid.x;
	shl.b32 	%r32, %r30, 4;
	add.s32 	%r103, %r32, %r31;
	setp.gt.u32 	%p1, %r103, 127;
	@%p1 bra 	$L__BB4_2;
	ld.param.u32 	%r99, [_Z39sgemm_nt_128x128_lds_unroll8_double_bufPKfS0_Pfiii_param_5];
	add.s32 	%r38, %r1, %r103;
	mul.lo.s32 	%r39, %r99, %r38;
	mul.wide.s32 	%rd16, %r39, 4;
	add.s64 	%rd40, %rd2, %rd16;
	add.s32 	%r40, %r2, %r103;
	mul.lo.s32 	%r41, %r99, %r40;
	mul.wide.s32 	%rd17, %r41, 4;
	add.s64 	%rd39, %rd1, %rd17;
	bra.uni 	$L__BB4_3;
$L__BB4_2:
	ld.param.u32 	%r98, [_Z39sgemm_nt_128x128_lds_unroll8_double_bufPKfS0_Pfiii_param_5];
	and.b32  	%r33, %r103, 127;
	add.s32 	%r34, %r1, %r33;
	mul.lo.s32 	%r35, %r98, %r34;
	mul.wide.s32 	%rd12, %r35, 4;
	add.s64 	%rd13, %rd2, %rd12;
	add.s64 	%rd40, %rd13, 8;
	add.s32 	%r36, %r2, %r33;
	mul.lo.s32 	%r37, %r98, %r36;
	mul.wide.s32 	%rd14, %r37, 4;
	add.s64 	%rd15, %rd1, %rd14;
	add.s64 	%rd39, %rd15, 8;
	add.s32 	%r103, %r103, 256;
$L__BB4_3:
	ld.param.u32 	%r100, [_Z39sgemm_nt_128x128_lds_unroll8_double_bufPKfS0_Pfiii_param_5];
	ld.global.f32 	%f642, [%rd40];
	shl.b32 	%r42, %r103, 2;
	mov.u32 	%r43, _ZZ39sgemm_nt_128x128_lds_unroll8_double_bufPKfS0_PfiiiE8a_shared;
	add.s32 	%r6, %r43, %r42;
	st.shared.f32 	[%r6], %f642;
	ld.global.f32 	%f643, [%rd40+4];
	st.shared.f32 	[%r6+512], %f643;
	ld.global.f32 	%f644, [%rd39];
	mov.u32 	%r44, _ZZ39sgemm_nt_128x128_lds_unroll8_double_bufPKfS0_PfiiiE8b_shared;
	add.s32 	%r7, %r44, %r42;
	st.shared.f32 	[%r7], %f644;
	ld.global.f32 	%f645, [%rd39+4];
	st.shared.f32 	[%r7+512], %f645;
	setp.lt.s32 	%p2, %r100, 9;
	mov.f32 	%f787, 0f00000000;
	mov.f32 	%f788, %f787;
	mov.f32 	%f789, %f787;
	mov.f32 	%f790, %f787;
	mov.f32 	%f791, %f787;
	mov.f32 	%f792, %f787;
	mov.f32 	%f793, %f787;
	mov.f32 	%f794, %f787;
	mov.f32 	%f795, %f787;
	mov.f32 	%f796, %f787;
	mov.f32 	%f797, %f787;
	mov.f32 	%f798, %f787;
	mov.f32 	%f799, %f787;
	mov.f32 	%f800, %f787;
	mov.f32 	%f801, %f787;
	mov.f32 	%f802, %f787;
	mov.f32 	%f803, %f787;
	mov.f32 	%f804, %f787;
	mov.f32 	%f805, %f787;
	mov.f32 	%f806, %f787;
	mov.f32 	%f807, %f787;
	mov.f32 	%f808, %f787;
	mov.f32 	%f809, %f787;
	mov.f32 	%f810, %f787;
	mov.f32 	%f811, %f787;
	mov.f32 	%f812, %f787;
	mov.f32 	%f813, %f787;
	mov.f32 	%f814, %f787;
	mov.f32 	%f815, %f787;
	mov.f32 	%f816, %f787;
	mov.f32 	%f817, %f787;
	mov.f32 	%f818, %f787;
	mov.f32 	%f819, %f787;
	mov.f32 	%f820, %f787;
	mov.f32 	%f821, %f787;
	mov.f32 	%f822, %f787;
	mov.f32 	%f823, %f787;
	mov.f32 	%f824, %f787;
	mov.f32 	%f825, %f787;
	mov.f32 	%f826, %f787;
	mov.f32 	%f827, %f787;
	mov.f32 	%f828, %f787;
	mov.f32 	%f829, %f787;
	mov.f32 	%f830, %f787;
	mov.f32 	%f831, %f787;
	mov.f32 	%f832, %f787;
	mov.f32 	%f833, %f787;
	mov.f32 	%f834, %f787;
	mov.f32 	%f835, %f787;
	mov.f32 	%f836, %f787;
	mov.f32 	%f837, %f787;
	mov.f32 	%f838, %f787;
	mov.f32 	%f839, %f787;
	mov.f32 	%f840, %f787;
	mov.f32 	%f841, %f787;
	mov.f32 	%f842, %f787;
	mov.f32 	%f843, %f787;
	mov.f32 	%f844, %f787;
	mov.f32 	%f845, %f787;
	mov.f32 	%f846, %f787;
	mov.f32 	%f847, %f787;
	mov.f32 	%f848, %f787;
	mov.f32 	%f849, %f787;
	mov.f32 	%f850, %f787;
	@%p2 bra 	$L__BB4_10;
	mov.b32 	%r104, 0;
	mov.f32 	%f787, 0f00000000;
$L__BB4_5:
	bar.sync 	0;
	mul.wide.u32 	%rd18, %r104, 4;
	add.s64 	%rd19, %rd40, %rd18;
	ld.global.f32 	%f647, [%rd19+16];
	st.shared.f32 	[%r6+2048], %f647;
	ld.global.f32 	%f648, [%rd19+20];
	st.shared.f32 	[%r6+2560], %f648;
	add.s64 	%rd20, %rd39, %rd18;
	ld.global.f32 	%f649, [%rd20+16];
	st.shared.f32 	[%r7+2048], %f649;
	ld.global.f32 	%f650, [%rd20+20];
	st.shared.f32 	[%r7+2560], %f650;
	mov.b32 	%r105, 16;
$L__BB4_6:
	mov.u32 	%r47, %tid.x;
	shl.b32 	%r48, %r47, 5;
	mov.u32 	%r49, _ZZ39sgemm_nt_128x128_lds_unroll8_double_bufPKfS0_PfiiiE8a_shared;
	add.s32 	%r50, %r49, %r48;
	add.s32 	%r51, %r50, %r105;
	ld.shared.f32 	%f651, [%r51+-16];
	mov.u32 	%r52, %tid.y;
	shl.b32 	%r53, %r52, 5;
	mov.u32 	%r54, _ZZ39sgemm_nt_128x128_lds_unroll8_double_bufPKfS0_PfiiiE8b_shared;
	add.s32 	%r55, %r54, %r53;
	add.s32 	%r56, %r55, %r105;
	ld.shared.f32 	%f652, [%r56+-16];
	ld.shared.f32 	%f653, [%r51+-12];
	ld.shared.f32 	%f654, [%r56+-12];
	ld.shared.f32 	%f655, [%r51+-8];
	ld.shared.f32 	%f656, [%r56+-8];
	ld.shared.f32 	%f657, [%r51+-4];
	ld.shared.f32 	%f658, [%r56+-4];
	ld.shared.f32 	%f659, [%r51];
	ld.shared.f32 	%f660, [%r56];
	ld.shared.f32 	%f661, [%r51+4];
	ld.shared.f32 	%f662, [%r56+4];
	ld.shared.f32 	%f663, [%r51+8];
	ld.shared.f32 	%f664, [%r56+8];
	ld.shared.f32 	%f665, [%r51+12];
	ld.shared.f32 	%f666, [%r56+12];
	fma.rn.f32 	%f787, %f651, %f652, %f787;
	fma.rn.f32 	%f788, %f651, %f654, %f788;
	fma.rn.f32 	%f789, %f651, %f656, %f789;
	fma.rn.f32 	%f790, %f651, %f658, %f790;
	fma.rn.f32 	%f791, %f651, %f660, %f791;
	fma.rn.f32 	%f792, %f651, %f662, %f792;
	fma.rn.f32 	%f793, %f651, %f664, %f793;
	fma.rn.f32 	%f794, %f651, %f666, %f794;
	fma.rn.f32 	%f795, %f653, %f652, %f795;
	fma.rn.f32 	%f796, %f653, %f654, %f796;
	fma.rn.f32 	%f797, %f653, %f656, %f797;
	fma.rn.f32 	%f798, %f653, %f658, %f798;
	fma.rn.f32 	%f799, %f653, %f660, %f799;
	fma.rn.f32 	%f800, %f653, %f662, %f800;
	fma.rn.f32 	%f801, %f653, %f664, %f801;
	fma.rn.f32 	%f802, %f653, %f666, %f802;
	fma.rn.f32 	%f803, %f655, %f652, %f803;
	fma.rn.f32 	%f804, %f655, %f654, %f804;
	fma.rn.f32 	%f805, %f655, %f656, %f805;
	fma.rn.f32 	%f806, %f655, %f658, %f806;
	fma.rn.f32 	%f807, %f655, %f660, %f807;
	fma.rn.f32 	%f808, %f655, %f662, %f808;
	fma.rn.f32 	%f809, %f655, %f664, %f809;
	fma.rn.f32 	%f810, %f655, %f666, %f810;
	fma.rn.f32 	%f811, %f657, %f652, %f811;
	fma.rn.f32 	%f812, %f657, %f654, %f812;
	fma.rn.f32 	%f813, %f657, %f656, %f813;
	fma.rn.f32 	%f814, %f657, %f658, %f814;
	fma.rn.f32 	%f815, %f657, %f660, %f815;
	fma.rn.f32 	%f816, %f657, %f662, %f816;
	fma.rn.f32 	%f817, %f657, %f664, %f817;
	fma.rn.f32 	%f818, %f657, %f666, %f818;
	fma.rn.f32 	%f819, %f659, %f652, %f819;
	fma.rn.f32 	%f820, %f659, %f654, %f820;
	fma.rn.f32 	%f821, %f659, %f656, %f821;
	fma.rn.f32 	%f822, %f659, %f658, %f822;
	fma.rn.f32 	%f823, %f659, %f660, %f823;
	fma.rn.f32 	%f824, %f659, %f662, %f824;
	fma.rn.f32 	%f825, %f659, %f664, %f825;
	fma.rn.f32 	%f826, %f659, %f666, %f826;
	fma.rn.f32 	%f827, %f661, %f652, %f827;
	fma.rn.f32 	%f828, %f661, %f654, %f828;
	fma.rn.f32 	%f829, %f661, %f656, %f829;
	fma.rn.f32 	%f830, %f661, %f658, %f830;
	fma.rn.f32 	%f831, %f661, %f660, %f831;
	fma.rn.f32 	%f832, %f661, %f662, %f832;
	fma.rn.f32 	%f833, %f661, %f664, %f833;
	fma.rn.f32 	%f834, %f661, %f666, %f834;
	fma.rn.f32 	%f835, %f663, %f652, %f835;
	fma.rn.f32 	%f836, %f663, %f654, %f836;
	fma.rn.f32 	%f837, %f663, %f656, %f837;
	fma.rn.f32 	%f838, %f663, %f658, %f838;
	fma.rn.f32 	%f839, %f663, %f660, %f839;
	fma.rn.f32 	%f840, %f663, %f662, %f840;
	fma.rn.f32 	%f841, %f663, %f664, %f841;
	fma.rn.f32 	%f842, %f663, %f666, %f842;
	fma.rn.f32 	%f843, %f665, %f652, %f843;
	fma.rn.f32 	%f844, %f665, %f654, %f844;
	fma.rn.f32 	%f845, %f665, %f656, %f845;
	fma.rn.f32 	%f846, %f665, %f658, %f846;
	fma.rn.f32 	%f847, %f665, %f660, %f847;
	fma.rn.f32 	%f848, %f665, %f662, %f848;
	fma.rn.f32 	%f849, %f665, %f664, %f849;
	fma.rn.f32 	%f850, %f665, %f666, %f850;
	add.s32 	%r105, %r105, 512;
	setp.ne.s32 	%p3, %r105, 2064;
	@%p3 bra 	$L__BB4_6;
	bar.sync 	0;
	mul.wide.u32 	%rd21, %r104, 4;
	add.s64 	%rd22, %rd40, %rd21;
	ld.global.f32 	%f667, [%rd22+32];
	st.shared.f32 	[%r6+2048], %f667;
	ld.global.f32 	%f668, [%rd22+36];
	st.shared.f32 	[%r6+2560], %f668;
	add.s64 	%rd23, %rd39, %rd21;
	ld.global.f32 	%f669, [%rd23+32];
	st.shared.f32 	[%r7+2048], %f669;
	ld.global.f32 	%f670, [%rd23+36];
	st.shared.f32 	[%r7+2560], %f670;
	mov.b32 	%r106, 4;
$L__BB4_8:
	shl.b32 	%r58, %r106, 7;
	mov.u32 	%r59, %tid.x;
	shl.b32 	%r60, %r59, 3;
	add.s32 	%r61, %r58, %r60;
	mov.u32 	%r62, %tid.y;
	shl.b32 	%r63, %r62, 3;
	add.s32 	%r64, %r58, %r63;
	shl.b32 	%r65, %r61, 2;
	mov.u32 	%r66, _ZZ39sgemm_nt_128x128_lds_unroll8_double_bufPKfS0_PfiiiE8a_shared;
	add.s32 	%r67, %r66, %r65;
	ld.shared.f32 	%f671, [%r67];
	shl.b32 	%r68, %r64, 2;
	mov.u32 	%r69, _ZZ39sgemm_nt_128x128_lds_unroll8_double_bufPKfS0_PfiiiE8b_shared;
	add.s32 	%r70, %r69, %r68;
	ld.shared.f32 	%f672, [%r70];
	ld.shared.f32 	%f673, [%r67+4];
	ld.shared.f32 	%f674, [%r70+4];
	ld.shared.f32 	%f675, [%r67+8];
	ld.shared.f32 	%f676, [%r70+8];
	ld.shared.f32 	%f677, [%r67+12];
	ld.shared.f32 	%f678, [%r70+12];
	ld.shared.f32 	%f679, [%r67+16];
	ld.shared.f32 	%f680, [%r70+16];
	ld.shared.f32 	%f681, [%r67+20];
	ld.shared.f32 	%f682, [%r70+20];
	ld.shared.f32 	%f683, [%r67+24];
	ld.shared.f32 	%f684, [%r70+24];
	ld.shared.f32 	%f685, [%r67+28];
	ld.shared.f32 	%f686, [%r70+28];
	fma.rn.f32 	%f787, %f671, %f672, %f787;
	fma.rn.f32 	%f788, %f671, %f674, %f788;
	fma.rn.f32 	%f789, %f671, %f676, %f789;
	fma.rn.f32 	%f790, %f671, %f678, %f790;
	fma.rn.f32 	%f791, %f671, %f680, %f791;
	fma.rn.f32 	%f792, %f671, %f682, %f792;
	fma.rn.f32 	%f793, %f671, %f684, %f793;
	fma.rn.f32 	%f794, %f671, %f686, %f794;
	fma.rn.f32 	%f795, %f673, %f672, %f795;
	fma.rn.f32 	%f796, %f673, %f674, %f796;
	fma.rn.f32 	%f797, %f673, %f676, %f797;
	fma.rn.f32 	%f798, %f673, %f678, %f798;
	fma.rn.f32 	%f799, %f673, %f680, %f799;
	fma.rn.f32 	%f800, %f673, %f682, %f800;
	fma.rn.f32 	%f801, %f673, %f684, %f801;
	fma.rn.f32 	%f802, %f673, %f686, %f802;
	fma.rn.f32 	%f803, %f675, %f672, %f803;
	fma.rn.f32 	%f804, %f675, %f674, %f804;
	fma.rn.f32 	%f805, %f675, %f676, %f805;
	fma.rn.f32 	%f806, %f675, %f678, %f806;
	fma.rn.f32 	%f807, %f675, %f680, %f807;
	fma.rn.f32 	%f808, %f675, %f682, %f808;
	fma.rn.f32 	%f809, %f675, %f684, %f809;
	fma.rn.f32 	%f810, %f675, %f686, %f810;
	fma.rn.f32 	%f811, %f677, %f672, %f811;
	fma.rn.f32 	%f812, %f677, %f674, %f812;
	fma.rn.f32 	%f813, %f677, %f676, %f813;
	fma.rn.f32 	%f814, %f677, %f678, %f814;
	fma.rn.f32 	%f815, %f677, %f680, %f815;
	fma.rn.f32 	%f816, %f677, %f682, %f816;
	fma.rn.f32 	%f817, %f677, %f684, %f817;
	fma.rn.f32 	%f818, %f677, %f686, %f818;
	fma.rn.f32 	%f819, %f679, %f672, %f819;
	fma.rn.f32 	%f820, %f679, %f674, %f820;
	fma.rn.f32 	%f821, %f679, %f676, %f821;
	fma.rn.f32 	%f822, %f679, %f678, %f822;
	fma.rn.f32 	%f823, %f679, %f680, %f823;
	fma.rn.f32 	%f824, %f679, %f682, %f824;
	fma.rn.f32 	%f825, %f679, %f684, %f825;
	fma.rn.f32 	%f826, %f679, %f686, %f826;
	fma.rn.f32 	%f827, %f681, %f672, %f827;
	fma.rn.f32 	%f828, %f681, %f674, %f828;
	fma.rn.f32 	%f829, %f681, %f676, %f829;
	fma.rn.f32 	%f830, %f681, %f678, %f830;
	fma.rn.f32 	%f831, %f681, %f680, %f831;
	fma.rn.f32 	%f832, %f681, %f682, %f832;
	fma.rn.f32 	%f833, %f681, %f684, %f833;
	fma.rn.f32 	%f834, %f681, %f686, %f834;
	fma.rn.f32 	%f835, %f683, %f672, %f835;
	fma.rn.f32 	%f836, %f683, %f674, %f836;
	fma.rn.f32 	%f837, %f683, %f676, %f837;
	fma.rn.f32 	%f838, %f683, %f678, %f838;
	fma.rn.f32 	%f839, %f683, %f680, %f839;
	fma.rn.f32 	%f840, %f683, %f682, %f840;
	fma.rn.f32 	%f841, %f683, %f684, %f841;
	fma.rn.f32 	%f842, %f683, %f686, %f842;
	fma.rn.f32 	%f843, %f685, %f672, %f843;
	fma.rn.f32 	%f844, %f685, %f674, %f844;
	fma.rn.f32 	%f845, %f685, %f676, %f845;
	fma.rn.f32 	%f846, %f685, %f678, %f846;
	fma.rn.f32 	%f847, %f685, %f680, %f847;
	fma.rn.f32 	%f848, %f685, %f682, %f848;
	fma.rn.f32 	%f849, %f685, %f684, %f849;
	fma.rn.f32 	%f850, %f685, %f686, %f850;
	add.s32 	%r106, %r106, 1;
	setp.ne.s32 	%p4, %r106, 8;
	@%p4 bra 	$L__BB4_8;
	ld.param.u32 	%r101, [_Z39sgemm_nt_128x128_lds_unroll8_double_bufPKfS0_Pfiii_param_5];
	add.s32 	%r104, %r104, 8;
	add.s32 	%r71, %r101, -8;
	setp.lt.s32 	%p5, %r104, %r71;
	@%p5 bra 	$L__BB4_5;
$L__BB4_10:
	ld.param.u32 	%r102, [_Z39sgemm_nt_128x128_lds_unroll8_double_bufPKfS0_Pfiii_param_5];
	bar.sync 	0;
	mul.wide.s32 	%rd24, %r102, 4;
	add.s64 	%rd25, %rd40, %rd24;
	ld.global.f32 	%f687, [%rd25+-16];
	st.shared.f32 	[%r6+2048], %f687;
	ld.global.f32 	%f688, [%rd25+-12];
	st.shared.f32 	[%r6+2560], %f688;
	add.s64 	%rd26, %rd39, %rd24;
	ld.global.f32 	%f689, [%rd26+-16];
	st.shared.f32 	[%r7+2048], %f689;
	ld.global.f32 	%f690, [%rd26+-12];
	st.shared.f32 	[%r7+2560], %f690;
	mov.b32 	%r107, 16;
	mov.u32 	%r73, %tid.x;
	shl.b32 	%r15, %r73, 5;
	mov.u32 	%r74, _ZZ39sgemm_nt_128x128_lds_unroll8_double_bufPKfS0_PfiiiE8a_shared;
	add.s32 	%r75, %r74, %r15;
	mov.u32 	%r77, %tid.y;
	shl.b32 	%r16, %r77, 5;
$L__BB4_11:
	add.s32 	%r76, %r75, %r107;
	ld.shared.f32 	%f691, [%r76+-16];
	mov.u32 	%r78, _ZZ39sgemm_nt_128x128_lds_unroll8_double_bufPKfS0_PfiiiE8b_shared;
	add.s32 	%r79, %r78, %r16;
	add.s32 	%r80, %r79, %r107;
	ld.shared.f32 	%f692, [%r80+-16];
	ld.shared.f32 	%f693, [%r76+-12];
	ld.shared.f32 	%f694, [%r80+-12];
	ld.shared.f32 	%f695, [%r76+-8];
	ld.shared.f32 	%f696, [%r80+-8];
	ld.shared.f32 	%f697, [%r76+-4];
	ld.shared.f32 	%f698, [%r80+-4];
	ld.shared.f32 	%f699, [%r76];
	ld.shared.f32 	%f700, [%r80];
	ld.shared.f32 	%f701, [%r76+4];
	ld.shared.f32 	%f702, [%r80+4];
	ld.shared.f32 	%f703, [%r76+8];
	ld.shared.f32 	%f704, [%r80+8];
	ld.shared.f32 	%f705, [%r76+12];
	ld.shared.f32 	%f706, [%r80+12];
	fma.rn.f32 	%f787, %f691, %f692, %f787;
	fma.rn.f32 	%f788, %f691, %f694, %f788;
	fma.rn.f32 	%f789, %f691, %f696, %f789;
	fma.rn.f32 	%f790, %f691, %f698, %f790;
	fma.rn.f32 	%f791, %f691, %f700, %f791;
	fma.rn.f32 	%f792, %f691, %f702, %f792;
	fma.rn.f32 	%f793, %f691, %f704, %f793;
	fma.rn.f32 	%f794, %f691, %f706, %f794;
	fma.rn.f32 	%f795, %f693, %f692, %f795;
	fma.rn.f32 	%f796, %f693, %f694, %f796;
	fma.rn.f32 	%f797, %f693, %f696, %f797;
	fma.rn.f32 	%f798, %f693, %f698, %f798;
	fma.rn.f32 	%f799, %f693, %f700, %f799;
	fma.rn.f32 	%f800, %f693, %f702, %f800;
	fma.rn.f32 	%f801, %f693, %f704, %f801;
	fma.rn.f32 	%f802, %f693, %f706, %f802;
	fma.rn.f32 	%f803, %f695, %f692, %f803;
	fma.rn.f32 	%f804, %f695, %f694, %f804;
	fma.rn.f32 	%f805, %f695, %f696, %f805;
	fma.rn.f32 	%f806, %f695, %f698, %f806;
	fma.rn.f32 	%f807, %f695, %f700, %f807;
	fma.rn.f32 	%f808, %f695, %f702, %f808;
	fma.rn.f32 	%f809, %f695, %f704, %f809;
	fma.rn.f32 	%f810, %f695, %f706, %f810;
	fma.rn.f32 	%f811, %f697, %f692, %f811;
	fma.rn.f32 	%f812, %f697, %f694, %f812;
	fma.rn.f32 	%f813, %f697, %f696, %f813;
	fma.rn.f32 	%f814, %f697, %f698, %f814;
	fma.rn.f32 	%f815, %f697, %f700, %f815;
	fma.rn.f32 	%f816, %f697, %f702, %f816;
	fma.rn.f32 	%f817, %f697, %f704, %f817;
	fma.rn.f32 	%f818, %f697, %f706, %f818;
	fma.rn.f32 	%f819, %f699, %f692, %f819;
	fma.rn.f32 	%f820, %f699, %f694, %f820;
	fma.rn.f32 	%f821, %f699, %f696, %f821;
	fma.rn.f32 	%f822, %f699, %f698, %f822;
	fma.rn.f32 	%f823, %f699, %f700, %f823;
	fma.rn.f32 	%f824, %f699, %f702, %f824;
	fma.rn.f32 	%f825, %f699, %f704, %f825;
	fma.rn.f32 	%f826, %f699, %f706, %f826;
	fma.rn.f32 	%f827, %f701, %f692, %f827;
	fma.rn.f32 	%f828, %f701, %f694, %f828;
	fma.rn.f32 	%f829, %f701, %f696, %f829;
	fma.rn.f32 	%f830, %f701, %f698, %f830;
	fma.rn.f32 	%f831, %f701, %f700, %f831;
	fma.rn.f32 	%f832, %f701, %f702, %f832;
	fma.rn.f32 	%f833, %f701, %f704, %f833;
	fma.rn.f32 	%f834, %f701, %f706, %f834;
	fma.rn.f32 	%f835, %f703, %f692, %f835;
	fma.rn.f32 	%f836, %f703, %f694, %f836;
	fma.rn.f32 	%f837, %f703, %f696, %f837;
	fma.rn.f32 	%f838, %f703, %f698, %f838;
	fma.rn.f32 	%f839, %f703, %f700, %f839;
	fma.rn.f32 	%f840, %f703, %f702, %f840;
	fma.rn.f32 	%f841, %f703, %f704, %f841;
	fma.rn.f32 	%f842, %f703, %f706, %f842;
	fma.rn.f32 	%f843, %f705, %f692, %f843;
	fma.rn.f32 	%f844, %f705, %f694, %f844;
	fma.rn.f32 	%f845, %f705, %f696, %f845;
	fma.rn.f32 	%f846, %f705, %f698, %f846;
	fma.rn.f32 	%f847, %f705, %f700, %f847;
	fma.rn.f32 	%f848, %f705, %f702, %f848;
	fma.rn.f32 	%f849, %f705, %f704, %f849;
	fma.rn.f32 	%f850, %f705, %f706, %f850;
	add.s32 	%r107, %r107, 512;
	setp.ne.s32 	%p6, %r107, 2064;
	@%p6 bra 	$L__BB4_11;
	bar.sync 	0;
	mov.u32 	%r82, _ZZ39sgemm_nt_128x128_lds_unroll8_double_bufPKfS0_PfiiiE8a_shared;
	add.s32 	%r83, %r15, %r82;
	add.s32 	%r109, %r83, 2076;
	add.s32 	%r85, %r16, %r78;
	add.s32 	%r108, %r85, 2076;
	mov.b32 	%r110, 2048;
$L__BB4_13:
	ld.shared.f32 	%f707, [%r109+-28];
	ld.shared.f32 	%f708, [%r108+-28];
	ld.shared.f32 	%f709, [%r109+-24];
	ld.shared.f32 	%f710, [%r108+-24];
	ld.shared.f32 	%f711, [%r109+-20];
	ld.shared.f32 	%f712, [%r108+-20];
	ld.shared.f32 	%f713, [%r109+-16];
	ld.shared.f32 	%f714, [%r108+-16];
	ld.shared.f32 	%f715, [%r109+-12];
	ld.shared.f32 	%f716, [%r108+-12];
	ld.shared.f32 	%f717, [%r109+-8];
	ld.shared.f32 	%f718, [%r108+-8];
	ld.shared.f32 	%f719, [%r109+-4];
	ld.shared.f32 	%f720, [%r108+-4];
	ld.shared.f32 	%f721, [%r109];
	ld.shared.f32 	%f722, [%r108];
	fma.rn.f32 	%f787, %f707, %f708, %f787;
	fma.rn.f32 	%f788, %f707, %f710, %f788;
	fma.rn.f32 	%f789, %f707, %f712, %f789;
	fma.rn.f32 	%f790, %f707, %f714, %f790;
	fma.rn.f32 	%f791, %f707, %f716, %f791;
	fma.rn.f32 	%f792, %f707, %f718, %f792;
	fma.rn.f32 	%f793, %f707, %f720, %f793;
	fma.rn.f32 	%f794, %f707, %f722, %f794;
	fma.rn.f32 	%f795, %f709, %f708, %f795;
	fma.rn.f32 	%f796, %f709, %f710, %f796;
	fma.rn.f32 	%f797, %f709, %f712, %f797;
	fma.rn.f32 	%f798, %f709, %f714, %f798;
	fma.rn.f32 	%f799, %f709, %f716, %f799;
	fma.rn.f32 	%f800, %f709, %f718, %f800;
	fma.rn.f32 	%f801, %f709, %f720, %f801;
	fma.rn.f32 	%f802, %f709, %f722, %f802;
	fma.rn.f32 	%f803, %f711, %f708, %f803;
	fma.rn.f32 	%f804, %f711, %f710, %f804;
	fma.rn.f32 	%f805, %f711, %f712, %f805;
	fma.rn.f32 	%f806, %f711, %f714, %f806;
	fma.rn.f32 	%f807, %f711, %f716, %f807;
	fma.rn.f32 	%f808, %f711, %f718, %f808;
	fma.rn.f32 	%f809, %f711, %f720, %f809;
	fma.rn.f32 	%f810, %f711, %f722, %f810;
	fma.rn.f32 	%f811, %f713, %f708, %f811;
	fma.rn.f32 	%f812, %f713, %f710, %f812;
	fma.rn.f32 	%f813, %f713, %f712, %f813;
	fma.rn.f32 	%f814, %f713, %f714, %f814;
	fma.rn.f32 	%f815, %f713, %f716, %f815;
	fma.rn.f32 	%f816, %f713, %f718, %f816;
	fma.rn.f32 	%f817, %f713, %f720, %f817;
	fma.rn.f32 	%f818, %f713, %f722, %f818;
	fma.rn.f32 	%f819, %f715, %f708, %f819;
	fma.rn.f32 	%f820, %f715, %f710, %f820;
	fma.rn.f32 	%f821, %f715, %f712, %f821;
	fma.rn.f32 	%f822, %f715, %f714, %f822;
	fma.rn.f32 	%f823, %f715, %f716, %f823;
	fma.rn.f32 	%f824, %f715, %f718, %f824;
	fma.rn.f32 	%f825, %f715, %f720, %f825;
	fma.rn.f32 	%f826, %f715, %f722, %f826;
	fma.rn.f32 	%f827, %f717, %f708, %f827;
	fma.rn.f32 	%f828, %f717, %f710, %f828;
	fma.rn.f32 	%f829, %f717, %f712, %f829;
	fma.rn.f32 	%f830, %f717, %f714, %f830;
	fma.rn.f32 	%f831, %f717, %f716, %f831;
	fma.rn.f32 	%f832, %f717, %f718, %f832;
	fma.rn.f32 	%f833, %f717, %f720, %f833;
	fma.rn.f32 	%f834, %f717, %f722, %f834;
	fma.rn.f32 	%f835, %f719, %f708, %f835;
	fma.rn.f32 	%f836, %f719, %f710, %f836;
	fma.rn.f32 	%f837, %f719, %f712, %f837;
	fma.rn.f32 	%f838, %f719, %f714, %f838;
	fma.rn.f32 	%f839, %f719, %f716, %f839;
	fma.rn.f32 	%f840, %f719, %f718, %f840;
	fma.rn.f32 	%f841, %f719, %f720, %f841;
	fma.rn.f32 	%f842, %f719, %f722, %f842;
	fma.rn.f32 	%f843, %f721, %f708, %f843;
	fma.rn.f32 	%f844, %f721, %f710, %f844;
	fma.rn.f32 	%f845, %f721, %f712, %f845;
	fma.rn.f32 	%f846, %f721, %f714, %f846;
	fma.rn.f32 	%f847, %f721, %f716, %f847;
	fma.rn.f32 	%f848, %f721, %f718, %f848;
	fma.rn.f32 	%f849, %f721, %f720, %f849;
	fma.rn.f32 	%f850, %f721, %f722, %f850;
	add.s32 	%r110, %r110, 512;
	add.s32 	%r109, %r109, 512;
	add.s32 	%r108, %r108, 512;
	setp.ne.s32 	%p7, %r110, 4096;
	@%p7 bra 	$L__BB4_13;
	ld.param.u32 	%r97, [_Z39sgemm_nt_128x128_lds_unroll8_double_bufPKfS0_Pfiii_param_4];
	ld.param.u64 	%rd38, [_Z39sgemm_nt_128x128_lds_unroll8_double_bufPKfS0_Pfiii_param_2];
	cvta.to.global.u64 	%rd27, %rd38;
	mov.u32 	%r86, %tid.y;
	shl.b32 	%r87, %r86, 3;
	mov.u32 	%r88, %ctaid.y;
	shl.b32 	%r89, %r88, 7;
	add.s32 	%r90, %r89, %r87;
	mov.u32 	%r91, %tid.x;
	shl.b32 	%r92, %r91, 3;
	mov.u32 	%r93, %ctaid.x;
	shl.b32 	%r94, %r93, 7;
	add.s32 	%r95, %r94, %r92;
	mad.lo.s32 	%r96, %r90, %r97, %r95;
	mul.wide.s32 	%rd28, %r96, 4;
	add.s64 	%rd29, %rd27, %rd28;
	st.global.f32 	[%rd29], %f787;
	st.global.f32 	[%rd29+4], %f788;
	st.global.f32 	[%rd29+8], %f789;
	st.global.f32 	[%rd29+12], %f790;
	st.global.f32 	[%rd29+16], %f791;
	st.global.f32 	[%rd29+20], %f792;
	st.global.f32 	[%rd29+24], %f793;
	st.global.f32 	[%rd29+28], %f794;
	mul.wide.s32 	%rd30, %r97, 4;
	add.s64 	%rd31, %rd29, %rd30;
	st.global.f32 	[%rd31], %f795;
	st.global.f32 	[%rd31+4], %f796;
	st.global.f32 	[%rd31+8], %f797;
	st.global.f32 	[%rd31+12], %f798;
	st.global.f32 	[%rd31+16], %f799;
	st.global.f32 	[%rd31+20], %f800;
	st.global.f32 	[%rd31+24], %f801;
	st.global.f32 	[%rd31+28], %f802;
	add.s64 	%rd32, %rd31, %rd30;
	st.global.f32 	[%rd32], %f803;
	st.global.f32 	[%rd32+4], %f804;
	st.global.f32 	[%rd32+8], %f805;
	st.global.f32 	[%rd32+12], %f806;
	st.global.f32 	[%rd32+16], %f807;
	st.global.f32 	[%rd32+20], %f808;
	st.global.f32 	[%rd32+24], %f809;
	st.global.f32 	[%rd32+28], %f810;
	add.s64 	%rd33, %rd32, %rd30;
	st.global.f32 	[%rd33], %f811;
	st.global.f32 	[%rd33+4], %f812;
	st.global.f32 	[%rd33+8], %f813;
	st.global.f32 	[%rd33+12], %f814;
	st.global.f32 	[%rd33+16], %f815;
	st.global.f32 	[%rd33+20], %f816;
	st.global.f32 	[%rd33+24], %f817;
	st.global.f32 	[%rd33+28], %f818;
	add.s64 	%rd34, %rd33, %rd30;
	st.global.f32 	[%rd34], %f819;
	st.global.f32 	[%rd34+4], %f820;
	st.global.f32 	[%rd34+8], %f821;
	st.global.f32 	[%rd34+12], %f822;
	st.global.f32 	[%rd34+16], %f823;
	st.global.f32 	[%rd34+20], %f824;
	st.global.f32 	[%rd34+24], %f825;
	st.global.f32 	[%rd34+28], %f826;
	add.s64 	%rd35, %rd34, %rd30;
	st.global.f32 	[%rd35], %f827;
	st.global.f32 	[%rd35+4], %f828;
	st.global.f32 	[%rd35+8], %f829;
	st.global.f32 	[%rd35+12], %f830;
	st.global.f32 	[%rd35+16], %f831;
	st.global.f32 	[%rd35+20], %f832;
	st.global.f32 	[%rd35+24], %f833;
	st.global.f32 	[%rd35+28], %f834;
	add.s64 	%rd36, %rd35, %rd30;
	st.global.f32 	[%rd36], %f835;
	st.global.f32 	[%rd36+4], %f836;
	st.global.f32 	[%rd36+8], %f837;
	st.global.f32 	[%rd36+12], %f838;
	st.global.f32 	[%rd36+16], %f839;
	st.global.f32 	[%rd36+20], %f840;
	st.global.f32 	[%rd36+24], %f841;
	st.global.f32 	[%rd36+28], %f842;
	add.s64 	%rd37, %rd36, %rd30;
	st.global.f32 	[%rd37], %f843;
	st.global.f32 	[%rd37+4], %f844;
	st.global.f32 	[%rd37+8], %f845;
	st.global.f32 	[%rd37+12], %f846;
	st.global.f32 	[%rd37+16], %f847;
	st.global.f32 	[%rd37+20], %f848;
	st.global.f32 	[%rd37+24], %f849;
	st.global.f32 	[%rd37+28], %f850;
	ret;

}
	// .globl	_Z15sgemm_nt_96x128PKfS0_Pfiii
.visible .entry _Z15sgemm_nt_96x128PKfS0_Pfiii(
	.param .u64 .ptr .align 1 _Z15sgemm_nt_96x128PKfS0_Pfiii_param_0,
	.param .u64 .ptr .align 1 _Z15sgemm_nt_96x128PKfS0_Pfiii_param_1,
	.param .u64 .ptr .align 1 _Z15sgemm_nt_96x128PKfS0_Pfiii_param_2,
	.param .u32 _Z15sgemm_nt_96x128PKfS0_Pfiii_param_3,
	.param .u32 _Z15sgemm_nt_96x128PKfS0_Pfiii_param_4,
	.param .u32 _Z15sgemm_nt_96x128PKfS0_Pfiii_param_5
)
{
	.reg .pred 	%p<161>;
	.reg .b32 	%r<275>;
	.reg .b32 	%f<299>;
	.reg .b64 	%rd<74>;

	ld.param.u32 	%r70, [_Z15sgemm_nt_96x128PKfS0_Pfiii_param_5];
	mov.u32 	%r71, %ctaid.y;
	mov.u32 	%r72, %ctaid.x;
	shl.b32 	%r73, %r72, 7;
	mov.u32 	%r74, %tid.y;
	mul.lo.s32 	%r75, %r74, 6;
	mad.lo.s32 	%r1, %r71, 96, %r75;
	mov.u32 	%r76, %tid.x;
	shl.b32 	%r77, %r76, 3;
	add.s32 	%r2, %r73, %r77;
	setp.lt.s32 	%p1, %r70, 1;
	mov.f32 	%f251, 0f00000000;
	mov.f32 	%f252, %f251;
	mov.f32 	%f253, %f251;
	mov.f32 	%f254, %f251;
	mov.f32 	%f255, %f251;
	mov.f32 	%f256, %f251;
	mov.f32 	%f257, %f251;
	mov.f32 	%f258, %f251;
	mov.f32 	%f259, %f251;
	mov.f32 	%f260, %f251;
	mov.f32 	%f261, %f251;
	mov.f32 	%f262, %f251;
	mov.f32 	%f263, %f251;
	mov.f32 	%f264, %f251;
	mov.f32 	%f265, %f251;
	mov.f32 	%f266, %f251;
	mov.f32 	%f267, %f251;
	mov.f32 	%f268, %f251;
	mov.f32 	%f269, %f251;
	mov.f32 	%f270, %f251;
	mov.f32 	%f271, %f251;
	mov.f32 	%f272, %f251;
	mov.f32 	%f273, %f251;
	mov.f32 	%f274, %f251;
	mov.f32 	%f275, %f251;
	mov.f32 	%f276, %f251;
	mov.f32 	%f277, %f251;
	mov.f32 	%f278, %f251;
	mov.f32 	%f279, %f251;
	mov.f32 	%f280, %f251;
	mov.f32 	%f281, %f251;
	mov.f32 	%f282, %f251;
	mov.f32 	%f283, %f251;
	mov.f32 	%f284, %f251;
	mov.f32 	%f285, %f251;
	mov.f32 	%f286, %f251;
	mov.f32 	%f287, %f251;
	mov.f32 	%f288, %f251;
	mov.f32 	%f289, %f251;
	mov.f32 	%f290, %f251;
	mov.f32 	%f291, %f251;
	mov.f32 	%f292, %f251;
	mov.f32 	%f293, %f251;
	mov.f32 	%f294, %f251;
	mov.f32 	%f295, %f251;
	mov.f32 	%f296, %f251;
	mov.f32 	%f297, %f251;
	mov.f32 	%f298, %f251;
	@%p1 bra 	$L__BB5_31;
	mul.lo.s32 	%r262, %r1, %r70;
	add.s32 	%r263, %r262, %r70;
	add.s32 	%r264, %r263, %r70;
	add.s32 	%r265, %r264, %r70;
	add.s32 	%r266, %r265, %r70;
	add.s32 	%r267, %r266, %r70;
	mul.lo.s32 	%r261, %r2, %r70;
	add.s32 	%r268, %r261, %r70;
	add.s32 	%r269, %r268, %r70;
	add.s32 	%r270, %r269, %r70;
	add.s32 	%r271, %r270, %r70;
	add.s32 	%r272, %r271, %r70;
	add.s32 	%r273, %r272, %r70;
	add.s32 	%r274, %r273, %r70;
	neg.s32 	%r260, %r70;
	mov.f32 	%f251, 0f00000000;
$L__BB5_2:
	ld.param.u32 	%r150, [_Z15sgemm_nt_96x128PKfS0_Pfiii_param_3];
	mov.u32 	%r78, %ctaid.y;
	mov.u32 	%r79, %tid.y;
	mul.lo.s32 	%r80, %r79, 6;
	mad.lo.s32 	%r33, %r78, 96, %r80;
	setp.ge.s32 	%p2, %r33, %r150;
	mov.f32 	%f237, 0f00000000;
	@%p2 bra 	$L__BB5_4;
	ld.param.u64 	%rd59, [_Z15sgemm_nt_96x128PKfS0_Pfiii_param_0];
	cvta.to.global.u64 	%rd11, %rd59;
	mul.wide.u32 	%rd12, %r262, 4;
	add.s64 	%rd13, %rd11, %rd12;
	ld.global.nc.f32 	%f237, [%rd13];
$L__BB5_4:
	ld.param.u32 	%r151, [_Z15sgemm_nt_96x128PKfS0_Pfiii_param_3];
	add.s32 	%r81, %r33, 1;
	setp.ge.s32 	%p3, %r81, %r151;
	mov.f32 	%f238, 0f00000000;
	@%p3 bra 	$L__BB5_6;
	ld.param.u64 	%rd60, [_Z15sgemm_nt_96x128PKfS0_Pfiii_param_0];
	cvta.to.global.u64 	%rd14, %rd60;
	mul.wide.u32 	%rd15, %r263, 4;
	add.s64 	%rd16, %rd14, %rd15;
	ld.global.nc.f32 	%f238, [%rd16];
$L__BB5_6:
	ld.param.u32 	%r152, [_Z15sgemm_nt_96x128PKfS0_Pfiii_param_3];
	add.s32 	%r82, %r33, 2;
	setp.ge.s32 	%p4, %r82, %r152;
	mov.f32 	%f239, 0f00000000;
	@%p4 bra 	$L__BB5_8;
	ld.param.u64 	%rd61, [_Z15sgemm_nt_96x128PKfS0_Pfiii_param_0];
	cvta.to.global.u64 	%rd17, %rd61;
	mul.wide.u32 	%rd18, %r264, 4;
	add.s64 	%rd19, %rd17, %rd18;
	ld.global.nc.f32 	%f239, [%rd19];
$L__BB5_8:
	ld.param.u32 	%r153, [_Z15sgemm_nt_96x128PKfS0_Pfiii_param_3];
	add.s32 	%r83, %r33, 3;
	setp.ge.s32 	%p5, %r83, %r153;
	mov.f32 	%f240, 0f00000000;
	@%p5 bra 	$L__BB5_10;
	ld.param.u64 	%rd62, [_Z15sgemm_nt_96x128PKfS0_Pfiii_param_0];
	cvta.to.global.u64 	%rd20, %rd62;
	mul.wide.u32 	%rd21, %r265, 4;
	add.s64 	%rd22, %rd20, %rd21;
	ld.global.nc.f32 	%f240, [%rd22];
$L__BB5_10:
	ld.param.u32 	%r154, [_Z15sgemm_nt_96x128PKfS0_Pfiii_param_3];
	add.s32 	%r88, %r33, 4;
	setp.ge.s32 	%p6, %r88, %r154;
	mov.f32 	%f241, 0f00000000;
	@%p6 bra 	$L__BB5_12;
	ld.param.u64 	%rd63, [_Z15sgemm_nt_96x128PKfS0_Pfiii_param_0];
	cvta.to.global.u64 	%rd23, %rd63;
	mul.wide.u32 	%rd24, %r266, 4;
	add.s64 	%rd25, %rd23, %rd24;
	ld.global.nc.f32 	%f241, [%rd25];
$L__BB5_12:
	ld.param.u32 	%r155, [_Z15sgemm_nt_96x128PKfS0_Pfiii_param_3];
	add.s32 	%r93, %r33, 5;
	setp.ge.s32 	%p7, %r93, %r155;
	mov.f32 	%f242, 0f00000000;
	@%p7 bra 	$L__BB5_14;
	ld.param.u64 	%rd64, [_Z15sgemm_nt_96x128PKfS0_Pfiii_param_0];
	cvta.to.global.u64 	%rd26, %rd64;
	mul.wide.u32 	%rd27, %r267, 4;
	add.s64 	%rd28, %rd26, %rd27;
	ld.global.nc.f32 	%f242, [%rd28];
$L__BB5_14:
	ld.param.u32 	%r204, [_Z15sgemm_nt_96x128PKfS0_Pfiii_param_4];
	mov.u32 	%r94, %ctaid.x;
	shl.b32 	%r95, %r94, 7;
	mov.u32 	%r96, %tid.x;
	shl.b32 	%r97, %r96, 3;
	add.s32 	%r98, %r95, %r97;
	setp.ge.s32 	%p8, %r98, %r204;
	mov.f32 	%f243, 0f00000000;
	@%p8 bra 	$L__BB5_16;
	ld.param.u64 	%rd65, [_Z15sgemm_nt_96x128PKfS0_Pfiii_param_1];
	mul.wide.s32 	%rd29, %r261, 4;
	cvta.to.global.u64 	%rd30, %rd65;
	add.s64 	%rd31, %rd30, %rd29;
	ld.global.nc.f32 	%f243, [%rd31];
$L__BB5_16:
	ld.param.u32 	%r205, [_Z15sgemm_nt_96x128PKfS0_Pfiii_param_4];
	or.b32  	%r104, %r98, 1;
	setp.ge.s32 	%p9, %r104, %r205;
	mov.f32 	%f244, 0f00000000;
	@%p9 bra 	$L__BB5_18;
	ld.param.u64 	%rd66, [_Z15sgemm_nt_96x128PKfS0_Pfiii_param_1];
	mul.wide.s32 	%rd32, %r268, 4;
	cvta.to.global.u64 	%rd33, %rd66;
	add.s64 	%rd34, %rd33, %rd32;
	ld.global.nc.f32 	%f244, [%rd34];
$L__BB5_18:
	ld.param.u32 	%r206, [_Z15sgemm_nt_96x128PKfS0_Pfiii_param_4];
	or.b32  	%r110, %r98, 2;
	setp.ge.s32 	%p10, %r110, %r206;
	mov.f32 	%f245, 0f00000000;
	@%p10 bra 	$L__BB5_20;
	ld.param.u64 	%rd67, [_Z15sgemm_nt_96x128PKfS0_Pfiii_param_1];
	mul.wide.s32 	%rd35, %r269, 4;
	cvta.to.global.u64 	%rd36, %rd67;
	add.s64 	%rd37, %rd36, %rd35;
	ld.global.nc.f32 	%f245, [%rd37];
$L__BB5_20:
	ld.param.u32 	%r207, [_Z15sgemm_nt_96x128PKfS0_Pfiii_param_4];
	or.b32  	%r116, %r98, 3;
	setp.ge.s32 	%p11, %r116, %r207;
	mov.f32 	%f246, 0f00000000;
	@%p11 bra 	$L__BB5_22;
	ld.param.u64 	%rd68, [_Z15sgemm_nt_96x128PKfS0_Pfiii_param_1];
	mul.wide.s32 	%rd38, %r270, 4;
	cvta.to.global.u64 	%rd39, %rd68;
	add.s64 	%rd40, %rd39, %rd38;
	ld.global.nc.f32 	%f246, [%rd40];
$L__BB5_22:
	ld.param.u32 	%r208, [_Z15sgemm_nt_96x128PKfS0_Pfiii_param_4];
	or.b32  	%r122, %r98, 4;
	setp.ge.s32 	%p12, %r122, %r208;
	mov.f32 	%f247, 0f00000000;
	@%p12 bra 	$L__BB5_24;
	ld.param.u64 	%rd69, [_Z15sgemm_nt_96x128PKfS0_Pfiii_param_1];
	mul.wide.s32 	%rd41, %r271, 4;
	cvta.to.global.u64 	%rd42, %rd69;
	add.s64 	%rd43, %rd42, %rd41;
	ld.global.nc.f32 	%f247, [%rd43];
$L__BB5_24:
	ld.param.u32 	%r209, [_Z15sgemm_nt_96x128PKfS0_Pfiii_param_4];
	mov.u32 	%r125, %tid.x;
	shl.b32 	%r126, %r125, 3;
	add.s32 	%r127, %r95, %r126;
	or.b32  	%r128, %r127, 5;
	setp.ge.s32 	%p13, %r128, %r209;
	mov.f32 	%f248, 0f00000000;
	@%p13 bra 	$L__BB5_26;
	ld.param.u64 	%rd70, [_Z15sgemm_nt_96x128PKfS0_Pfiii_param_1];
	mul.wide.s32 	%rd44, %r272, 4;
	cvta.to.global.u64 	%rd45, %rd70;
	add.s64 	%rd46, %rd45, %rd44;
	ld.global.nc.f32 	%f248, [%rd46];
$L__BB5_26:
	ld.param.u32 	%r210, [_Z15sgemm_nt_96x128PKfS0_Pfiii_param_4];
	mov.u32 	%r129, %ctaid.x;
	shl.b32 	%r130, %r129, 7;
	mov.u32 	%r131, %tid.x;
	shl.b32 	%r132, %r131, 3;
	add.s32 	%r133, %r130, %r132;
	or.b32  	%r134, %r133, 6;
	setp.ge.s32 	%p14, %r134, %r210;
	mov.f32 	%f249, 0f00000000;
	@%p14 bra 	$L__BB5_28;
	ld.param.u64 	%rd71, [_Z15sgemm_nt_96x128PKfS0_Pfiii_param_1];
	mul.wide.s32 	%rd47, %r273, 4;
	cvta.to.global.u64 	%rd48, %rd71;
	add.s64 	%rd49, %rd48, %rd47;
	ld.global.nc.f32 	%f249, [%rd49];
$L__BB5_28:
	ld.param.u32 	%r211, [_Z15sgemm_nt_96x128PKfS0_Pfiii_param_4];
	mov.u32 	%r135, %ctaid.x;
	shl.b32 	%r136, %r135, 7;
	mov.u32 	%r137, %tid.x;
	shl.b32 	%r138, %r137, 3;
	add.s32 	%r139, %r136, %r138;
	or.b32  	%r140, %r139, 7;
	setp.ge.s32 	%p15, %r140, %r211;
	mov.f32 	%f250, 0f00000000;
	@%p15 bra 	$L__BB5_30;
	ld.param.u64 	%rd72, [_Z15sgemm_nt_96x128PKfS0_Pfiii_param_1];
	mul.wide.s32 	%rd50, %r274, 4;
	cvta.to.global.u64 	%rd51, %rd72;
	add.s64 	%rd52, %rd51, %rd50;
	ld.global.nc.f32 	%f250, [%rd52];
$L__BB5_30:
	fma.rn.f32 	%f296, %f237, %f243, %f296;
	fma.rn.f32 	%f295, %f237, %f244, %f295;
	fma.rn.f32 	%f294, %f237, %f245, %f294;
	fma.rn.f32 	%f293, %f237, %f246, %f293;
	fma.rn.f32 	%f292, %f237, %f247, %f292;
	fma.rn.f32 	%f291, %f237, %f248, %f291;
	fma.rn.f32 	%f290, %f237, %f249, %f290;
	fma.rn.f32 	%f289, %f237, %f250, %f289;
	fma.rn.f32 	%f288, %f238, %f243, %f288;
	fma.rn.f32 	%f287, %f238, %f244, %f287;
	fma.rn.f32 	%f286, %f238, %f245, %f286;
	fma.rn.f32 	%f285, %f238, %f246, %f285;
	fma.rn.f32 	%f284, %f238, %f247, %f284;
	fma.rn.f32 	%f283, %f238, %f248, %f283;
	fma.rn.f32 	%f282, %f238, %f249, %f282;
	fma.rn.f32 	%f281, %f238, %f250, %f281;
	fma.rn.f32 	%f280, %f239, %f243, %f280;
	fma.rn.f32 	%f279, %f239, %f244, %f279;
	fma.rn.f32 	%f278, %f239, %f245, %f278;
	fma.rn.f32 	%f277, %f239, %f246, %f277;
	fma.rn.f32 	%f276, %f239, %f247, %f276;
	fma.rn.f32 	%f275, %f239, %f248, %f275;
	fma.rn.f32 	%f274, %f239, %f249, %f274;
	fma.rn.f32 	%f273, %f239, %f250, %f273;
	fma.rn.f32 	%f272, %f240, %f243, %f272;
	fma.rn.f32 	%f271, %f240, %f244, %f271;
	fma.rn.f32 	%f270, %f240, %f245, %f270;
	fma.rn.f32 	%f269, %f240, %f246, %f269;
	fma.rn.f32 	%f268, %f240, %f247, %f268;
	fma.rn.f32 	%f267, %f240, %f248, %f267;
	fma.rn.f32 	%f266, %f240, %f249, %f266;
	fma.rn.f32 	%f265, %f240, %f250, %f265;
	fma.rn.f32 	%f264, %f241, %f243, %f264;
	fma.rn.f32 	%f263, %f241, %f244, %f263;
	fma.rn.f32 	%f262, %f241, %f245, %f262;
	fma.rn.f32 	%f261, %f241, %f246, %f261;
	fma.rn.f32 	%f260, %f241, %f247, %f260;
	fma.rn.f32 	%f259, %f241, %f248, %f259;
	fma.rn.f32 	%f258, %f241, %f249, %f258;
	fma.rn.f32 	%f257, %f241, %f250, %f257;
	fma.rn.f32 	%f256, %f242, %f243, %f256;
	fma.rn.f32 	%f255, %f242, %f244, %f255;
	fma.rn.f32 	%f254, %f242, %f245, %f254;
	fma.rn.f32 	%f253, %f242, %f246, %f253;
	fma.rn.f32 	%f252, %f242, %f247, %f252;
	fma.rn.f32 	%f251, %f242, %f248, %f251;
	fma.rn.f32 	%f297, %f242, %f249, %f297;
	fma.rn.f32 	%f298, %f242, %f250, %f298;
	add.s32 	%r274, %r274, 1;
	add.s32 	%r273, %r273, 1;
	add.s32 	%r272, %r272, 1;
	add.s32 	%r271, %r271, 1;
	add.s32 	%r270, %r270, 1;
	add.s32 	%r269, %r269, 1;
	add.s32 	%r268, %r268, 1;
	add.s32 	%r267, %r267, 1;
	add.s32 	%r266, %r266, 1;
	add.s32 	%r265, %r265, 1;
	add.s32 	%r264, %r264, 1;
	add.s32 	%r263, %r263, 1;
	add.s32 	%r262, %r262, 1;
	add.s32 	%r261, %r261, 1;
	add.s32 	%r260, %r260, 1;
	setp.ne.s32 	%p16, %r260, 0;
	@%p16 bra 	$L__BB5_2;
$L__BB5_31:
	ld.param.u32 	%r212, [_Z15sgemm_nt_96x128PKfS0_Pfiii_param_4];
	ld.param.u32 	%r156, [_Z15sgemm_nt_96x128PKfS0_Pfiii_param_3];
	ld.param.u64 	%rd73, [_Z15sgemm_nt_96x128PKfS0_Pfiii_param_2];
	mov.u32 	%r141, %ctaid.y;
	mov.u32 	%r142, %tid.y;
	mul.lo.s32 	%r143, %r142, 6;
	mad.lo.s32 	%r49, %r141, 96, %r143;
	setp.ge.s32 	%p17, %r49, %r156;
	mov.u32 	%r144, %ctaid.x;
	shl.b32 	%r145, %r144, 7;
	mov.u32 	%r146, %tid.x;
	shl.b32 	%r147, %r146, 3;
	add.s32 	%r148, %r145, %r147;
	mad.lo.s32 	%r51, %r49, %r212, %r148;
	setp.ge.s32 	%p18, %r148, %r212;
	cvta.to.global.u64 	%rd1, %rd73;
	mul.wide.s32 	%rd53, %r51, 4;
	add.s64 	%rd2, %rd1, %rd53;
	or.pred  	%p19, %p17, %p18;
	@%p19 bra 	$L__BB5_33;
	st.global.f32 	[%rd2], %f296;
$L__BB5_33:
	ld.param.u32 	%r213, [_Z15sgemm_nt_96x128PKfS0_Pfiii_param_4];
	ld.param.u32 	%r157, [_Z15sgemm_nt_96x128PKfS0_Pfiii_param_3];
	setp.ge.s32 	%p20, %r49, %r157;
	add.s32 	%r52, %r148, 1;
	setp.ge.s32 	%p21, %r52, %r213;
	or.pred  	%p22, %p20, %p21;
	@%p22 bra 	$L__BB5_35;
	st.global.f32 	[%rd2+4], %f295;
$L__BB5_35:
	ld.param.u32 	%r214, [_Z15sgemm_nt_96x128PKfS0_Pfiii_param_4];
	ld.param.u32 	%r158, [_Z15sgemm_nt_96x128PKfS0_Pfiii_param_3];
	setp.ge.s32 	%p23, %r49, %r158;
	add.s32 	%r53, %r148, 2;
	setp.ge.s32 	%p24, %r53, %r214;
	or.pred  	%p25, %p23, %p24;
	@%p25 bra 	$L__BB5_37;
	st.global.f32 	[%rd2+8], %f294;
$L__BB5_37:
	ld.param.u32 	%r215, [_Z15sgemm_nt_96x128PKfS0_Pfiii_param_4];
	ld.param.u32 	%r159, [_Z15sgemm_nt_96x128PKfS0_Pfiii_param_3];
	setp.ge.s32 	%p26, %r49, %r159;
	add.s32 	%r54, %r148, 3;
	setp.ge.s32 	%p27, %r54, %r215;
	or.pred  	%p28, %p26, %p27;
	@%p28 bra 	$L__BB5_39;
	st.global.f32 	[%rd2+12], %f293;
$L__BB5_39:
	ld.param.u32 	%r216, [_Z15sgemm_nt_96x128PKfS0_Pfiii_param_4];
	ld.param.u32 	%r160, [_Z15sgemm_nt_96x128PKfS0_Pfiii_param_3];
	setp.ge.s32 	%p29, %r49, %r160;
	add.s32 	%r55, %r148, 4;
	setp.ge.s32 	%p30, %r55, %r216;
	or.pred  	%p31, %p29, %p30;
	@%p31 bra 	$L__BB5_41;
	st.global.f32 	[%rd2+16], %f292;
$L__BB5_41:
	ld.param.u32 	%r217, [_Z15sgemm_nt_96x128PKfS0_Pfiii_param_4];
	ld.param.u32 	%r161, [_Z15sgemm_nt_96x128PKfS0_Pfiii_param_3];
	setp.ge.s32 	%p32, %r49, %r161;
	add.s32 	%r56, %r148, 5;
	setp.ge.s32 	%p33, %r56, %r217;
	or.pred  	%p34, %p32, %p33;
	@%p34 bra 	$L__BB5_43;
	st.global.f32 	[%rd2+20], %f291;
$L__BB5_43:
	ld.param.u32 	%r218, [_Z15sgemm_nt_96x128PKfS0_Pfiii_param_4];
	ld.param.u32 	%r162, [_Z15sgemm_nt_96x128PKfS0_Pfiii_param_3];
	setp.ge.s32 	%p35, %r49, %r162;
	add.s32 	%r57, %r148, 6;
	setp.ge.s32 	%p36, %r57, %r218;
	or.pred  	%p37, %p35, %p36;
	@%p37 bra 	$L__BB5_45;
	st.global.f32 	[%rd2+24], %f290;
$L__BB5_45:
	ld.param.u32 	%r219, [_Z15sgemm_nt_96x128PKfS0_Pfiii_param_4];
	ld.param.u32 	%r163, [_Z15sgemm_nt_96x128PKfS0_Pfiii_param_3];
	setp.ge.s32 	%p38, %r49, %r163;
	add.s32 	%r58, %r148, 7;
	setp.ge.s32 	%p39, %r58, %r219;
	or.pred  	%p40, %p38, %p39;
	@%p40 bra 	$L__BB5_47;
	st.global.f32 	[%rd2+28], %f289;
$L__BB5_47:
	ld.param.u32 	%r220, [_Z15sgemm_nt_96x128PKfS0_Pfiii_param_4];
	ld.param.u32 	%r164, [_Z15sgemm_nt_96x128PKfS0_Pfiii_param_3];
	setp.ge.s32 	%p41, %r148, %r220;
	add.s32 	%r59, %r49, 1;
	setp.ge.s32 	%p42, %r59, %r164;
	add.s32 	%r60, %r51, %r220;
	mul.wide.s32 	%rd54, %r60, 4;
	add.s64 	%rd3, %rd1, %rd54;
	or.pred  	%p43, %p42, %p41;
	@%p43 bra 	$L__BB5_49;
	st.global.f32 	[%rd3], %f288;
$L__BB5_49:
	ld.param.u32 	%r221, [_Z15sgemm_nt_96x128PKfS0_Pfiii_param_4];
	ld.param.u32 	%r165, [_Z15sgemm_nt_96x128PKfS0_Pfiii_param_3];
	setp.ge.s32 	%p44, %r59, %r165;
	setp.ge.s32 	%p45, %r52, %r221;
	or.pred  	%p46, %p44, %p45;
	@%p46 bra 	$L__BB5_51;
	st.global.f32 	[%rd3+4], %f287;
$L__BB5_51:
	ld.param.u32 	%r222, [_Z15sgemm_nt_96x128PKfS0_Pfiii_param_4];
	ld.param.u32 	%r166, [_Z15sgemm_nt_96x128PKfS0_Pfiii_param_3];
	setp.ge.s32 	%p47, %r59, %r166;
	setp.ge.s32 	%p48, %r53, %r222;
	or.pred  	%p49, %p47, %p48;
	@%p49 bra 	$L__BB5_53;
	st.global.f32 	[%rd3+8], %f286;
$L__BB5_53:
	ld.param.u32 	%r223, [_Z15sgemm_nt_96x128PKfS0_Pfiii_param_4];
	ld.param.u32 	%r167, [_Z15sgemm_nt_96x128PKfS0_Pfiii_param_3];
	setp.ge.s32 	%p50, %r59, %r167;
	setp.ge.s32 	%p51, %r54, %r223;
	or.pred  	%p52, %p50, %p51;
	@%p52 bra 	$L__BB5_55;
	st.global.f32 	[%rd3+12], %f285;
$L__BB5_55:
	ld.param.u32 	%r224, [_Z15sgemm_nt_96x128PKfS0_Pfiii_param_4];
	ld.param.u32 	%r168, [_Z15sgemm_nt_96x128PKfS0_Pfiii_param_3];
	setp.ge.s32 	%p53, %r59, %r168;
	setp.ge.s32 	%p54, %r55, %r224;
	or.pred  	%p55, %p53, %p54;
	@%p55 bra 	$L__BB5_57;
	st.global.f32 	[%rd3+16], %f284;
$L__BB5_57:
	ld.param.u32 	%r225, [_Z15sgemm_nt_96x128PKfS0_Pfiii_param_4];
	ld.param.u32 	%r169, [_Z15sgemm_nt_96x128PKfS0_Pfiii_param_3];
	setp.ge.s32 	%p56, %r59, %r169;
	setp.ge.s32 	%p57, %r56, %r225;
	or.pred  	%p58, %p56, %p57;
	@%p58 bra 	$L__BB5_59;
	st.global.f32 	[%rd3+20], %f283;
$L__BB5_59:
	ld.param.u32 	%r226, [_Z15sgemm_nt_96x128PKfS0_Pfiii_param_4];
	ld.param.u32 	%r170, [_Z15sgemm_nt_96x128PKfS0_Pfiii_param_3];
	setp.ge.s32 	%p59, %r59, %r170;
	setp.ge.s32 	%p60, %r57, %r226;
	or.pred  	%p61, %p59, %p60;
	@%p61 bra 	$L__BB5_61;
	st.global.f32 	[%rd3+24], %f282;
$L__BB5_61:
	ld.param.u32 	%r227, [_Z15sgemm_nt_96x128PKfS0_Pfiii_param_4];
	ld.param.u32 	%r171, [_Z15sgemm_nt_96x128PKfS0_Pfiii_param_3];
	setp.ge.s32 	%p62, %r59, %r171;
	setp.ge.s32 	%p63, %r58, %r227;
	or.pred  	%p64, %p62, %p63;
	@%p64 bra 	$L__BB5_63;
	st.global.f32 	[%rd3+28], %f281;
$L__BB5_63:
	ld.param.u32 	%r228, [_Z15sgemm_nt_96x128PKfS0_Pfiii_param_4];
	ld.param.u32 	%r172, [_Z15sgemm_nt_96x128PKfS0_Pfiii_param_3];
	setp.ge.s32 	%p65, %r148, %r228;
	add.s32 	%r61, %r49, 2;
	setp.ge.s32 	%p66, %r61, %r172;
	add.s32 	%r62, %r60, %r228;
	mul.wide.s32 	%rd55, %r62, 4;
	add.s64 	%rd4, %rd1, %rd55;
	or.pred  	%p67, %p66, %p65;
	@%p67 bra 	$L__BB5_65;
	st.global.f32 	[%rd4], %f280;
$L__BB5_65:
	ld.param.u32 	%r229, [_Z15sgemm_nt_96x128PKfS0_Pfiii_param_4];
	ld.param.u32 	%r173, [_Z15sgemm_nt_96x128PKfS0_Pfiii_param_3];
	setp.ge.s32 	%p68, %r61, %r173;
	setp.ge.s32 	%p69, %r52, %r229;
	or.pred  	%p70, %p68, %p69;
	@%p70 bra 	$L__BB5_67;
	st.global.f32 	[%rd4+4], %f279;
$L__BB5_67:
	ld.param.u32 	%r230, [_Z15sgemm_nt_96x128PKfS0_Pfiii_param_4];
	ld.param.u32 	%r174, [_Z15sgemm_nt_96x128PKfS0_Pfiii_param_3];
	setp.ge.s32 	%p71, %r61, %r174;
	setp.ge.s32 	%p72, %r53, %r230;
	or.pred  	%p73, %p71, %p72;
	@%p73 bra 	$L__BB5_69;
	st.global.f32 	[%rd4+8], %f278;
$L__BB5_69:
	ld.param.u32 	%r231, [_Z15sgemm_nt_96x128PKfS0_Pfiii_param_4];
	ld.param.u32 	%r175, [_Z15sgemm_nt_96x128PKfS0_Pfiii_param_3];
	setp.ge.s32 	%p74, %r61, %r175;
	setp.ge.s32 	%p75, %r54, %r231;
	or.pred  	%p76, %p74, %p75;
	@%p76 bra 	$L__BB5_71;
	st.global.f32 	[%rd4+12], %f277;
$L__BB5_71:
	ld.param.u32 	%r232, [_Z15sgemm_nt_96x128PKfS0_Pfiii_param_4];
	ld.param.u32 	%r176, [_Z15sgemm_nt_96x128PKfS0_Pfiii_param_3];
	setp.ge.s32 	%p77, %r61, %r176;
	setp.ge.s32 	%p78, %r55, %r232;
	or.pred  	%p79, %p77, %p78;
	@%p79 bra 	$L__BB5_73;
	st.global.f32 	[%rd4+16], %f276;
$L__BB5_73:
	ld.param.u32 	%r233, [_Z15sgemm_nt_96x128PKfS0_Pfiii_param_4];
	ld.param.u32 	%r177, [_Z15sgemm_nt_96x128PKfS0_Pfiii_param_3];
	setp.ge.s32 	%p80, %r61, %r177;
	setp.ge.s32 	%p81, %r56, %r233;
	or.pred  	%p82, %p80, %p81;
	@%p82 bra 	$L__BB5_75;
	st.global.f32 	[%rd4+20], %f275;
$L__BB5_75:
	ld.param.u32 	%r234, [_Z15sgemm_nt_96x128PKfS0_Pfiii_param_4];
	ld.param.u32 	%r178, [_Z15sgemm_nt_96x128PKfS0_Pfiii_param_3];
	setp.ge.s32 	%p83, %r61, %r178;
	setp.ge.s32 	%p84, %r57, %r234;
	or.pred  	%p85, %p83, %p84;
	@%p85 bra 	$L__BB5_77;
	st.global.f32 	[%rd4+24], %f274;
$L__BB5_77:
	ld.param.u32 	%r235, [_Z15sgemm_nt_96x128PKfS0_Pfiii_param_4];
	ld.param.u32 	%r179, [_Z15sgemm_nt_96x128PKfS0_Pfiii_param_3];
	setp.ge.s32 	%p86, %r61, %r179;
	setp.ge.s32 	%p87, %r58, %r235;
	or.pred  	%p88, %p86, %p87;
	@%p88 bra 	$L__BB5_79;
	st.global.f32 	[%rd4+28], %f273;
$L__BB5_79:
	ld.param.u32 	%r236, [_Z15sgemm_nt_96x128PKfS0_Pfiii_param_4];
	ld.param.u32 	%r180, [_Z15sgemm_nt_96x128PKfS0_Pfiii_param_3];
	setp.ge.s32 	%p89, %r148, %r236;
	add.s32 	%r63, %r49, 3;
	setp.ge.s32 	%p90, %r63, %r180;
	add.s32 	%r64, %r62, %r236;
	mul.wide.s32 	%rd56, %r64, 4;
	add.s64 	%rd5, %rd1, %rd56;
	or.pred  	%p91, %p90, %p89;
	@%p91 bra 	$L__BB5_81;
	st.global.f32 	[%rd5], %f272;
$L__BB5_81:
	ld.param.u32 	%r237, [_Z15sgemm_nt_96x128PKfS0_Pfiii_param_4];
	ld.param.u32 	%r181, [_Z15sgemm_nt_96x128PKfS0_Pfiii_param_3];
	setp.ge.s32 	%p92, %r63, %r181;
	setp.ge.s32 	%p93, %r52, %r237;
	or.pred  	%p94, %p92, %p93;
	@%p94 bra 	$L__BB5_83;
	st.global.f32 	[%rd5+4], %f271;
$L__BB5_83:
	ld.param.u32 	%r238, [_Z15sgemm_nt_96x128PKfS0_Pfiii_param_4];
	ld.param.u32 	%r182, [_Z15sgemm_nt_96x128PKfS0_Pfiii_param_3];
	setp.ge.s32 	%p95, %r63, %r182;
	setp.ge.s32 	%p96, %r53, %r238;
	or.pred  	%p97, %p95, %p96;
	@%p97 bra 	$L__BB5_85;
	st.global.f32 	[%rd5+8], %f270;
$L__BB5_85:
	ld.param.u32 	%r239, [_Z15sgemm_nt_96x128PKfS0_Pfiii_param_4];
	ld.param.u32 	%r183, [_Z15sgemm_nt_96x128PKfS0_Pfiii_param_3];
	setp.ge.s32 	%p98, %r63, %r183;
	setp.ge.s32 	%p99, %r54, %r239;
	or.pred  	%p100, %p98, %p99;
	@%p100 bra 	$L__BB5_87;
	st.global.f32 	[%rd5+12], %f269;
$L__BB5_87:
	ld.param.u32 	%r240, [_Z15sgemm_nt_96x128PKfS0_Pfiii_param_4];
	ld.param.u32 	%r184, [_Z15sgemm_nt_96x128PKfS0_Pfiii_param_3];
	setp.ge.s32 	%p101, %r63, %r184;
	setp.ge.s32 	%p102, %r55, %r240;
	or.pred  	%p103, %p101, %p102;
	@%p103 bra 	$L__BB5_89;
	st.global.f32 	[%rd5+16], %f268;
$L__BB5_89:
	ld.param.u32 	%r241, [_Z15sgemm_nt_96x128PKfS0_Pfiii_param_4];
	ld.param.u32 	%r185, [_Z15sgemm_nt_96x128PKfS0_Pfiii_param_3];
	setp.ge.s32 	%p104, %r63, %r185;
	setp.ge.s32 	%p105, %r56, %r241;
	or.pred  	%p106, %p104, %p105;
	@%p106 bra 	$L__BB5_91;
	st.global.f32 	[%rd5+20], %f267;
$L__BB5_91:
	ld.param.u32 	%r242, [_Z15sgemm_nt_96x128PKfS0_Pfiii_param_4];
	ld.param.u32 	%r186, [_Z15sgemm_nt_96x128PKfS0_Pfiii_param_3];
	setp.ge.s32 	%p107, %r63, %r186;
	setp.ge.s32 	%p108, %r57, %r242;
	or.pred  	%p109, %p107, %p108;
	@%p109 bra 	$L__BB5_93;
	st.global.f32 	[%rd5+24], %f266;
$L__BB5_93:
	ld.param.u32 	%r243, [_Z15sgemm_nt_96x128PKfS0_Pfiii_param_4];
	ld.param.u32 	%r187, [_Z15sgemm_nt_96x128PKfS0_Pfiii_param_3];
	setp.ge.s32 	%p110, %r63, %r187;
	setp.ge.s32 	%p111, %r58, %r243;
	or.pred  	%p112, %p110, %p111;
	@%p112 bra 	$L__BB5_95;
	st.global.f32 	[%rd5+28], %f265;
$L__BB5_95:
	ld.param.u32 	%r244, [_Z15sgemm_nt_96x128PKfS0_Pfiii_param_4];
	ld.param.u32 	%r188, [_Z15sgemm_nt_96x128PKfS0_Pfiii_param_3];
	setp.ge.s32 	%p113, %r148, %r244;
	add.s32 	%r65, %r49, 4;
	setp.ge.s32 	%p114, %r65, %r188;
	add.s32 	%r66, %r64, %r244;
	mul.wide.s32 	%rd57, %r66, 4;
	add.s64 	%rd6, %rd1, %rd57;
	or.pred  	%p115, %p114, %p113;
	@%p115 bra 	$L__BB5_97;
	st.global.f32 	[%rd6], %f264;
$L__BB5_97:
	ld.param.u32 	%r245, [_Z15sgemm_nt_96x128PKfS0_Pfiii_param_4];
	ld.param.u32 	%r189, [_Z15sgemm_nt_96x128PKfS0_Pfiii_param_3];
	setp.ge.s32 	%p116, %r65, %r189;
	setp.ge.s32 	%p117, %r52, %r245;
	or.pred  	%p118, %p116, %p117;
	@%p118 bra 	$L__BB5_99;
	st.global.f32 	[%rd6+4], %f263;
$L__BB5_99:
	ld.param.u32 	%r246, [_Z15sgemm_nt_96x128PKfS0_Pfiii_param_4];
	ld.param.u32 	%r190, [_Z15sgemm_nt_96x128PKfS0_Pfiii_param_3];
	setp.ge.s32 	%p119, %r65, %r190;
	setp.ge.s32 	%p120, %r53, %r246;
	or.pred  	%p121, %p119, %p120;
	@%p121 bra 	$L__BB5_101;
	st.global.f32 	[%rd6+8], %f262;
$L__BB5_101:
	ld.param.u32 	%r247, [_Z15sgemm_nt_96x128PKfS0_Pfiii_param_4];
	ld.param.u32 	%r191, [_Z15sgemm_nt_96x128PKfS0_Pfiii_param_3];
	setp.ge.s32 	%p122, %r65, %r191;
	setp.ge.s32 	%p123, %r54, %r247;
	or.pred  	%p124, %p122, %p123;
	@%p124 bra 	$L__BB5_103;
	st.global.f32 	[%rd6+12], %f261;
$L__BB5_103:
	ld.param.u32 	%r248, [_Z15sgemm_nt_96x128PKfS0_Pfiii_param_4];
	ld.param.u32 	%r192, [_Z15sgemm_nt_96x128PKfS0_Pfiii_param_3];
	setp.ge.s32 	%p125, %r65, %r192;
	setp.ge.s32 	%p126, %r55, %r248;
	or.pred  	%p127, %p125, %p126;
	@%p127 bra 	$L__BB5_105;
	st.global.f32 	[%rd6+16], %f260;
$L__BB5_105:
	ld.param.u32 	%r249, [_Z15sgemm_nt_96x128PKfS0_Pfiii_param_4];
	ld.param.u32 	%r193, [_Z15sgemm_nt_96x128PKfS0_Pfiii_param_3];
	setp.ge.s32 	%p128, %r65, %r193;
	setp.ge.s32 	%p129, %r56, %r249;
	or.pred  	%p130, %p128, %p129;
	@%p130 bra 	$L__BB5_107;
	st.global.f32 	[%rd6+20], %f259;
$L__BB5_107:
	ld.param.u32 	%r250, [_Z15sgemm_nt_96x128PKfS0_Pfiii_param_4];
	ld.param.u32 	%r194, [_Z15sgemm_nt_96x128PKfS0_Pfiii_param_3];
	setp.ge.s32 	%p131, %r65, %r194;
	setp.ge.s32 	%p132, %r57, %r250;
	or.pred  	%p133, %p131, %p132;
	@%p133 bra 	$L__BB5_109;
	st.global.f32 	[%rd6+24], %f258;
$L__BB5_109:
	ld.param.u32 	%r251, [_Z15sgemm_nt_96x128PKfS0_Pfiii_param_4];
	ld.param.u32 	%r195, [_Z15sgemm_nt_96x128PKfS0_Pfiii_param_3];
	setp.ge.s32 	%p134, %r65, %r195;
	setp.ge.s32 	%p135, %r58, %r251;
	or.pred  	%p136, %p134, %p135;
	@%p136 bra 	$L__BB5_111;
	st.global.f32 	[%rd6+28], %f257;
$L__BB5_111:
	ld.param.u32 	%r252, [_Z15sgemm_nt_96x128PKfS0_Pfiii_param_4];
	ld.param.u32 	%r196, [_Z15sgemm_nt_96x128PKfS0_Pfiii_param_3];
	setp.ge.s32 	%p137, %r148, %r252;
	add.s32 	%r67, %r49, 5;
	setp.ge.s32 	%p138, %r67, %r196;
	add.s32 	%r149, %r66, %r252;
	mul.wide.s32 	%rd58, %r149, 4;
	add.s64 	%rd7, %rd1, %rd58;
	or.pred  	%p139, %p138, %p137;
	@%p139 bra 	$L__BB5_113;
	st.global.f32 	[%rd7], %f256;
$L__BB5_113:
	ld.param.u32 	%r253, [_Z15sgemm_nt_96x128PKfS0_Pfiii_param_4];
	ld.param.u32 	%r197, [_Z15sgemm_nt_96x128PKfS0_Pfiii_param_3];
	setp.ge.s32 	%p140, %r67, %r197;
	setp.ge.s32 	%p141, %r52, %r253;
	or.pred  	%p142, %p140, %p141;
	@%p142 bra 	$L__BB5_115;
	st.global.f32 	[%rd7+4], %f255;
$L__BB5_115:
	ld.param.u32 	%r254, [_Z15sgemm_nt_96x128PKfS0_Pfiii_param_4];
	ld.param.u32 	%r198, [_Z15sgemm_nt_96x128PKfS0_Pfiii_param_3];
	setp.ge.s32 	%p143, %r67, %r198;
	setp.ge.s32 	%p144, %r53, %r254;
	or.pred  	%p145, %p143, %p144;
	@%p145 bra 	$L__BB5_117;
	st.global.f32 	[%rd7+8], %f254;
$L__BB5_117:
	ld.param.u32 	%r255, [_Z15sgemm_nt_96x128PKfS0_Pfiii_param_4];
	ld.param.u32 	%r199, [_Z15sgemm_nt_96x128PKfS0_Pfiii_param_3];
	setp.ge.s32 	%p146, %r67, %r199;
	setp.ge.s32 	%p147, %r54, %r255;
	or.pred  	%p148, %p146, %p147;
	@%p148 bra 	$L__BB5_119;
	st.global.f32 	[%rd7+12], %f253;
$L__BB5_119:
	ld.param.u32 	%r256, [_Z15sgemm_nt_96x128PKfS0_Pfiii_param_4];
	ld.param.u32 	%r200, [_Z15sgemm_nt_96x128PKfS0_Pfiii_param_3];
	setp.ge.s32 	%p149, %r67, %r200;
	setp.ge.s32 	%p150, %r55, %r256;
	or.pred  	%p151, %p149, %p150;
	@%p151 bra 	$L__BB5_121;
	st.global.f32 	[%rd7+16], %f252;
$L__BB5_121:
	ld.param.u32 	%r257, [_Z15sgemm_nt_96x128PKfS0_Pfiii_param_4];
	ld.param.u32 	%r201, [_Z15sgemm_nt_96x128PKfS0_Pfiii_param_3];
	setp.ge.s32 	%p152, %r67, %r201;
	setp.ge.s32 	%p153, %r56, %r257;
	or.pred  	%p154, %p152, %p153;
	@%p154 bra 	$L__BB5_123;
	st.global.f32 	[%rd7+20], %f251;
$L__BB5_123:
	ld.param.u32 	%r258, [_Z15sgemm_nt_96x128PKfS0_Pfiii_param_4];
	ld.param.u32 	%r202, [_Z15sgemm_nt_96x128PKfS0_Pfiii_param_3];
	setp.ge.s32 	%p155, %r67, %r202;
	setp.ge.s32 	%p156, %r57, %r258;
	or.pred  	%p157, %p155, %p156;
	@%p157 bra 	$L__BB5_125;
	st.global.f32 	[%rd7+24], %f297;
$L__BB5_125:
	ld.param.u32 	%r259, [_Z15sgemm_nt_96x128PKfS0_Pfiii_param_4];
	ld.param.u32 	%r203, [_Z15sgemm_nt_96x128PKfS0_Pfiii_param_3];
	setp.ge.s32 	%p158, %r67, %r203;
	setp.ge.s32 	%p159, %r58, %r259;
	or.pred  	%p160, %p158, %p159;
	@%p160 bra 	$L__BB5_127;
	st.global.f32 	[%rd7+28], %f298;
$L__BB5_127:
	ret;

}


// ===== COMPILED SASS (sm_100) =====

	.target	sm_100

	.elftype	@"ET_EXEC"


//--------------------- .note.nv.tkinfo           --------------------------
	.section	.note.nv.tkinfo,"",@"SHT_NOTE"
	.sectionflags	@"SHF_NOTE_NV_TKINFO"
	.tkinfo
        /*0018*/ 	.word	0x00000002
        /*0030*/ 	.string	""
        /*0030*/ 	.string	"ptxas"
        /*0030*/ 	.string	"Cuda compilation tools, release 13.0, V13.0.88"
        /*0030*/ 	.string	"Build cuda_13.0.r13.0/compiler.36424714_0"
        /*0030*/ 	.string	"-arch sm_100 -m 64 "



//--------------------- .note.nv.cuinfo           --------------------------
	.section	.note.nv.cuinfo,"",@"SHT_NOTE"
	.sectionflags	@"SHF_NOTE_NV_CUINFO"
        /*0018*/ 	.short	0x0002
        /*001a*/ 	.short	0x0064
        /*001c*/ 	.short	0x0082
	.zero		2


//--------------------- .nv.info                  --------------------------
	.section	.nv.info,"",@"SHT_CUDA_INFO"
	.align	4


	//----- nvinfo : EIATTR_REGCOUNT
	.align		4
        /*0000*/ 	.byte	0x04, 0x2f
        /*0002*/ 	.short	(.L_1 - .L_0)
	.align		4
.L_0:
        /*0004*/ 	.word	index@(_Z16sgemm_nt_128x128PKfS0_Pfiii)
        /*0008*/ 	.word	0x0000007e


	//----- nvinfo : EIATTR_FRAME_SIZE
	.align		4
.L_1:
        /*000c*/ 	.byte	0x04, 0x11
        /*000e*/ 	.short	(.L_3 - .L_2)
	.align		4
.L_2:
        /*0010*/ 	.word	index@(_Z16sgemm_nt_128x128PKfS0_Pfiii)
        /*0014*/ 	.word	0x00000000


	//----- nvinfo : EIATTR_REGCOUNT
	.align		4
.L_3:
        /*0018*/ 	.byte	0x04, 0x2f
        /*001a*/ 	.short	(.L_5 - .L_4)
	.align		4
.L_4:
        /*001c*/ 	.word	index@(_Z24sgemm_nt_128x128_unroll2PKfS0_Pfiii)
        /*0020*/ 	.word	0x00000080


	//----- nvinfo : EIATTR_FRAME_SIZE
	.align		4
.L_5:
        /*0024*/ 	.byte	0x04, 0x11
        /*0026*/ 	.short	(.L_7 - .L_6)
	.align		4
.L_6:
        /*0028*/ 	.word	index@(_Z24sgemm_nt_128x128_unroll2PKfS0_Pfiii)
        /*002c*/ 	.word	0x00000000


	//----- nvinfo : EIATTR_REGCOUNT
	.align		4
.L_7:
        /*0030*/ 	.byte	0x04, 0x2f
        /*0032*/ 	.short	(.L_9 - .L_8)
	.align		4
.L_8:
        /*0034*/ 	.word	index@(_Z28sgemm_nt_128x128_lds_unroll8PKfS0_Pfiii)
        /*0038*/ 	.word	0x0000005e


	//----- nvinfo : EIATTR_FRAME_SIZE
	.align		4
.L_9:
        /*003c*/ 	.byte	0x04, 0x11
        /*003e*/ 	.short	(.L_11 - .L_10)
	.align		4
.L_10:
        /*0040*/ 	.word	index@(_Z28sgemm_nt_128x128_lds_unroll8PKfS0_Pfiii)
        /*0044*/ 	.word	0x00000000


	//----- nvinfo : EIATTR_REGCOUNT
	.align		4
.L_11:
        /*0048*/ 	.byte	0x04, 0x2f
        /*004a*/ 	.short	(.L_13 - .L_12)
	.align		4
.L_12:
        /*004c*/ 	.word	index@(_Z29sgemm_nt_128x128_lds_unroll16PKfS0_Pfiii)
        /*0050*/ 	.word	0x00000070


	//----- nvinfo : EIATTR_FRAME_SIZE
	.align		4
.L_13:
        /*0054*/ 	.byte	0x04, 0x11
        /*0056*/ 	.short	(.L_15 - .L_14)
	.align		4
.L_14:
        /*0058*/ 	.word	index@(_Z29sgemm_nt_128x128_lds_unroll16PKfS0_Pfiii)
        /*005c*/ 	.word	0x00000000


	//----- nvinfo : EIATTR_REGCOUNT
	.align		4
.L_15:
        /*0060*/ 	.byte	0x04, 0x2f
        /*0062*/ 	.short	(.L_17 - .L_16)
	.align		4
.L_16:
        /*0064*/ 	.word	index@(_Z39sgemm_nt_128x128_lds_unroll8_double_bufPKfS0_Pfiii)
        /*0068*/ 	.word	0x00000060


	//----- nvinfo : EIATTR_FRAME_SIZE
	.align		4
.L_17:
        /*006c*/ 	.byte	0x04, 0x11
        /*006e*/ 	.short	(.L_19 - .L_18)
	.align		4
.L_18:
        /*0070*/ 	.word	index@(_Z39sgemm_nt_128x128_lds_unroll8_double_bufPKfS0_Pfiii)
        /*0074*/ 	.word	0x00000000


	//----- nvinfo : EIATTR_REGCOUNT
	.align		4
.L_19:
        /*0078*/ 	.byte	0x04, 0x2f
        /*007a*/ 	.short	(.L_21 - .L_20)
	.align		4
.L_20:
        /*007c*/ 	.word	index@(_Z15sgemm_nt_96x128PKfS0_Pfiii)
        /*0080*/ 	.word	0x00000050


	//----- nvinfo : EIATTR_FRAME_SIZE
	.align		4
.L_21:
        /*0084*/ 	.byte	0x04, 0x11
        /*0086*/ 	.short	(.L_23 - .L_22)
	.align		4
.L_22:
        /*0088*/ 	.word	index@(_Z15sgemm_nt_96x128PKfS0_Pfiii)
        /*008c*/ 	.word	0x00000000


	//----- nvinfo : EIATTR_MIN_STACK_SIZE
	.align		4
.L_23:
        /*0090*/ 	.byte	0x04, 0x12
        /*0092*/ 	.short	(.L_25 - .L_24)
	.align		4
.L_24:
        /*0094*/ 	.word	index@(_Z15sgemm_nt_96x128PKfS0_Pfiii)
        /*0098*/ 	.word	0x00000000


	//----- nvinfo : EIATTR_MIN_STACK_SIZE
	.align		4
.L_25:
        /*009c*/ 	.byte	0x04, 0x12
        /*009e*/ 	.short	(.L_27 - .L_26)
	.align		4
.L_26:
        /*00a0*/ 	.word	index@(_Z39sgemm_nt_128x128_lds_unroll8_double_bufPKfS0_Pfiii)
        /*00a4*/ 	.word	0x00000000


	//----- nvinfo : EIATTR_MIN_STACK_SIZE
	.align		4
.L_27:
        /*00a8*/ 	.byte	0x04, 0x12
        /*00aa*/ 	.short	(.L_29 - .L_28)
	.align		4
.L_28:
        /*00ac*/ 	.word	index@(_Z29sgemm_nt_128x128_lds_unroll16PKfS0_Pfiii)
        /*00b0*/ 	.word	0x00000000


	//----- nvinfo : EIATTR_MIN_STACK_SIZE
	.align		4
.L_29:
        /*00b4*/ 	.byte	0x04, 0x12
        /*00b6*/ 	.short	(.L_31 - .L_30)
	.align		4
.L_30:
        /*00b8*/ 	.word	index@(_Z28sgemm_nt_128x128_lds_unroll8PKfS0_Pfiii)
        /*00bc*/ 	.word	0x00000000


	//----- nvinfo : EIATTR_MIN_STACK_SIZE
	.align		4
.L_31:
        /*00c0*/ 	.byte	0x04, 0x12
        /*00c2*/ 	.short	(.L_33 - .L_32)
	.align		4
.L_32:
        /*00c4*/ 	.word	index@(_Z24sgemm_nt_128x128_unroll2PKfS0_Pfiii)
        /*00c8*/ 	.word	0x00000000


	//----- nvinfo : EIATTR_MIN_STACK_SIZE
	.align		4
.L_33:
        /*00cc*/ 	.byte	0x04, 0x12
        /*00ce*/ 	.short	(.L_35 - .L_34)
	.align		4
.L_34:
        /*00d0*/ 	.word	index@(_Z16sgemm_nt_128x128PKfS0_Pfiii)
        /*00d4*/ 	.word	0x00000000
.L_35:


//--------------------- .nv.compat                --------------------------
	.section	.nv.compat,"",@"SHT_CUDA_COMPAT_INFO"
	.align	4
        /*0000*/ 	.byte	0x02, 0x09, 0x00, 0x00, 0x02, 0x02, 0x01, 0x00, 0x02, 0x05, 0x05, 0x00, 0x03, 0x07, 0x01, 0x01
        /*0010*/ 	.byte	0x02, 0x03, 0x00, 0x00, 0x02, 0x06, 0x01, 0x00, 0x04, 0x0b, 0x08, 0x00, 0x09, 0x00, 0x00, 0x00
        /*0020*/ 	.byte	0x00, 0x00, 0x00, 0x00


//--------------------- .nv.info._Z15sgemm_nt_96x128PKfS0_Pfiii --------------------------
	.section	.nv.info._Z15sgemm_nt_96x128PKfS0_Pfiii,"",@"SHT_CUDA_INFO"
	.sectionflags	@""
	.align	4


	//----- nvinfo : EIATTR_CUDA_API_VERSION
	.align		4
        /*0000*/ 	.byte	0x04, 0x37
        /*0002*/ 	.short	(.L_37 - .L_36)
.L_36:
        /*0004*/ 	.word	0x00000082


	//----- nvinfo : EIATTR_KPARAM_INFO
	.align		4
.L_37:
        /*0008*/ 	.byte	0x04, 0x17
        /*000a*/ 	.short	(.L_39 - .L_38)
.L_38:
        /*000c*/ 	.word	0x00000000
        /*0010*/ 	.short	0x0005
        /*0012*/ 	.short	0x0020
        /*0014*/ 	.byte	0x00, 0xf0, 0x11, 0x00


	//----- nvinfo : EIATTR_KPARAM_INFO
	.align		4
.L_39:
        /*0018*/ 	.byte	0x04, 0x17
        /*001a*/ 	.short	(.L_41 - .L_40)
.L_40:
        /*001c*/ 	.word	0x00000000
        /*0020*/ 	.short	0x0004
        /*0022*/ 	.short	0x001c
        /*0024*/ 	.byte	0x00, 0xf0, 0x11, 0x00


	//----- nvinfo : EIATTR_KPARAM_INFO
	.align		4
.L_41:
        /*0028*/ 	.byte	0x04, 0x17
        /*002a*/ 	.short	(.L_43 - .L_42)
.L_42:
        /*002c*/ 	.word	0x00000000
        /*0030*/ 	.short	0x0003
        /*0032*/ 	.short	0x0018
        /*0034*/ 	.byte	0x00, 0xf0, 0x11, 0x00


	//----- nvinfo : EIATTR_KPARAM_INFO
	.align		4
.L_43:
        /*0038*/ 	.byte	0x04, 0x17
        /*003a*/ 	.short	(.L_45 - .L_44)
.L_44:
        /*003c*/ 	.word	0x00000000
        /*0040*/ 	.short	0x0002
        /*0042*/ 	.short	0x0010
        /*0044*/ 	.byte	0x00, 0xf5, 0x21, 0x00


	//----- nvinfo : EIATTR_KPARAM_INFO
	.align		4
.L_45:
        /*0048*/ 	.byte	0x04, 0x17
        /*004a*/ 	.short	(.L_47 - .L_46)
.L_46:
        /*004c*/ 	.word	0x00000000
        /*0050*/ 	.short	0x0001
        /*0052*/ 	.short	0x0008
        /*0054*/ 	.byte	0x00, 0xf5, 0x21, 0x00


	//----- nvinfo : EIATTR_KPARAM_INFO
	.align		4
.L_47:
        /*0058*/ 	.byte	0x04, 0x17
        /*005a*/ 	.short	(.L_49 - .L_48)
.L_48:
        /*005c*/ 	.word	0x00000000
        /*0060*/ 	.short	0x0000
        /*0062*/ 	.short	0x0000
        /*0064*/ 	.byte	0x00, 0xf5, 0x21, 0x00


	//----- nvinfo : EIATTR_SPARSE_MMA_MASK
	.align		4
.L_49:
        /*0068*/ 	.byte	0x03, 0x50
        /*006a*/ 	.short	0x0000


	//----- nvinfo : EIATTR_MAXREG_COUNT
	.align		4
        /*006c*/ 	.byte	0x03, 0x1b
        /*006e*/ 	.short	0x00ff


	//----- nvinfo : EIATTR_MERCURY_ISA_VERSION
	.align		4
        /*0070*/ 	.byte	0x03, 0x5f
        /*0072*/ 	.short	0x0101


	//----- nvinfo : EIATTR_VRC_CTA_INIT_COUNT
	.align		4
        /*0074*/ 	.byte	0x02, 0x4a
	.zero		1
	.zero		1


	//----- nvinfo : EIATTR_EXIT_INSTR_OFFSETS
	.align		4
        /*0078*/ 	.byte	0x04, 0x1c
        /*007a*/ 	.short	(.L_51 - .L_50)


	//   ....[0]....
.L_50:
        /*007c*/ 	.word	0x00001600


	//   ....[1]....
        /*0080*/ 	.word	0x00001620


	//----- nvinfo : EIATTR_CBANK_PARAM_SIZE
	.align		4
.L_51:
        /*0084*/ 	.byte	0x03, 0x19
        /*0086*/ 	.short	0x0024


	//----- nvinfo : EIATTR_PARAM_CBANK
	.align		4
        /*0088*/ 	.byte	0x04, 0x0a
        /*008a*/ 	.short	(.L_53 - .L_52)
	.align		4
.L_52:
        /*008c*/ 	.word	index@(.nv.constant0._Z15sgemm_nt_96x128PKfS0_Pfiii)
        /*0090*/ 	.short	0x0380
        /*0092*/ 	.short	0x0024


	//----- nvinfo : EIATTR_SW_WAR
	.align		4
.L_53:
        /*0094*/ 	.byte	0x04, 0x36
        /*0096*/ 	.short	(.L_55 - .L_54)
.L_54:
        /*0098*/ 	.word	0x00000008
.L_55:


//--------------------- .nv.info._Z39sgemm_nt_128x128_lds_unroll8_double_bufPKfS0_Pfiii --------------------------
	.section	.nv.info._Z39sgemm_nt_128x128_lds_unroll8_double_bufPKfS0_Pfiii,"",@"SHT_CUDA_INFO"
	.sectionflags	@""
	.align	4


	//----- nvinfo : EIATTR_CUDA_API_VERSION
	.align		4
        /*0000*/ 	.byte	0x04, 0x37
        /*0002*/ 	.short	(.L_57 - .L_56)
.L_56:
        /*0004*/ 	.word	0x00000082


	//----- nvinfo : EIATTR_KPARAM_INFO
	.align		4
.L_57:
        /*0008*/ 	.byte	0x04, 0x17
        /*000a*/ 	.short	(.L_59 - .L_58)
.L_58:
        /*000c*/ 	.word	0x00000000
        /*0010*/ 	.short	0x0005
        /*0012*/ 	.short	0x0020
        /*0014*/ 	.byte	0x00, 0xf0, 0x11, 0x00


	//----- nvinfo : EIATTR_KPARAM_INFO
	.align		4
.L_59:
        /*0018*/ 	.byte	0x04, 0x17
        /*001a*/ 	.short	(.L_61 - .L_60)
.L_60:
        /*001c*/ 	.word	0x00000000
        /*0020*/ 	.short	0x0004
        /*0022*/ 	.short	0x001c
        /*0024*/ 	.byte	0x00, 0xf0, 0x11, 0x00


	//----- nvinfo : EIATTR_KPARAM_INFO
	.align		4
.L_61:
        /*0028*/ 	.byte	0x04, 0x17
        /*002a*/ 	.short	(.L_63 - .L_62)
.L_62:
        /*002c*/ 	.word	0x00000000
        /*0030*/ 	.short	0x0003
        /*0032*/ 	.short	0x0018
        /*0034*/ 	.byte	0x00, 0xf0, 0x11, 0x00


	//----- nvinfo : EIATTR_KPARAM_INFO
	.align		4
.L_63:
        /*0038*/ 	.byte	0x04, 0x17
        /*003a*/ 	.short	(.L_65 - .L_64)
.L_64:
        /*003c*/ 	.word	0x00000000
        /*0040*/ 	.short	0x0002
        /*0042*/ 	.short	0x0010
        /*0044*/ 	.byte	0x00, 0xf5, 0x21, 0x00


	//----- nvinfo : EIATTR_KPARAM_INFO
	.align		4
.L_65:
        /*0048*/ 	.byte	0x04, 0x17
        /*004a*/ 	.short	(.L_67 - .L_66)
.L_66:
        /*004c*/ 	.word	0x00000000
        /*0050*/ 	.short	0x0001
        /*0052*/ 	.short	0x0008
        /*0054*/ 	.byte	0x00, 0xf5, 0x21, 0x00


	//----- nvinfo : EIATTR_KPARAM_INFO
	.align		4
.L_67:
        /*0058*/ 	.byte	0x04, 0x17
        /*005a*/ 	.short	(.L_69 - .L_68)
.L_68:
        /*005c*/ 	.word	0x00000000
        /*0060*/ 	.short	0x0000
        /*0062*/ 	.short	0x0000
        /*0064*/ 	.byte	0x00, 0xf5, 0x21, 0x00


	//----- nvinfo : EIATTR_SPARSE_MMA_MASK
	.align		4
.L_69:
        /*0068*/ 	.byte	0x03, 0x50
        /*006a*/ 	.short	0x0000


	//----- nvinfo : EIATTR_MAXREG_COUNT
	.align		4
        /*006c*/ 	.byte	0x03, 0x1b
        /*006e*/ 	.short	0x00ff


	//----- nvinfo : EIATTR_NUM_BARRIERS
	.align		4
        /*0070*/ 	.byte	0x02, 0x4c
        /*0072*/ 	.byte	0x01
	.zero		1


	//----- nvinfo : EIATTR_MERCURY_ISA_VERSION
	.align		4
        /*0074*/ 	.byte	0x03, 0x5f
        /*0076*/ 	.short	0x0101


	//----- nvinfo : EIATTR_VRC_CTA_INIT_COUNT
	.align		4
        /*0078*/ 	.byte	0x02, 0x4a
	.zero		1
	.zero		1


	//----- nvinfo : EIATTR_EXIT_INSTR_OFFSETS
	.align		4
        /*007c*/ 	.byte	0x04, 0x1c
        /*007e*/ 	.short	(.L_71 - .L_70)


	//   ....[0]....
.L_70:
        /*0080*/ 	.word	0x00002210


	//----- nvinfo : EIATTR_CRS_STACK_SIZE
	.align		4
.L_71:
        /*0084*/ 	.byte	0x04, 0x1e
        /*0086*/ 	.short	(.L_73 - .L_72)
.L_72:
        /*0088*/ 	.word	0x00000000


	//----- nvinfo : EIATTR_CBANK_PARAM_SIZE
	.align		4
.L_73:
        /*008c*/ 	.byte	0x03, 0x19
        /*008e*/ 	.short	0x0024


	//----- nvinfo : EIATTR_PARAM_CBANK
	.align		4
        /*0090*/ 	.byte	0x04, 0x0a
        /*0092*/ 	.short	(.L_75 - .L_74)
	.align		4
.L_74:
        /*0094*/ 	.word	index@(.nv.constant0._Z39sgemm_nt_128x128_lds_unroll8_double_bufPKfS0_Pfiii)
        /*0098*/ 	.short	0x0380
        /*009a*/ 	.short	0x0024


	//----- nvinfo : EIATTR_SW_WAR
	.align		4
.L_75:
        /*009c*/ 	.byte	0x04, 0x36
        /*009e*/ 	.short	(.L_77 - .L_76)
.L_76:
        /*00a0*/ 	.word	0x00000008
.L_77:


//--------------------- .nv.info._Z29sgemm_nt_128x128_lds_unroll16PKfS0_Pfiii --------------------------
	.section	.nv.info._Z29sgemm_nt_128x128_lds_unroll16PKfS0_Pfiii,"",@"SHT_CUDA_INFO"
	.sectionflags	@""
	.align	4


	//----- nvinfo : EIATTR_CUDA_API_VERSION
	.align		4
        /*0000*/ 	.byte	0x04, 0x37
        /*0002*/ 	.short	(.L_79 - .L_78)
.L_78:
        /*0004*/ 	.word	0x00000082


	//----- nvinfo : EIATTR_KPARAM_INFO
	.align		4
.L_79:
        /*0008*/ 	.byte	0x04, 0x17
        /*000a*/ 	.short	(.L_81 - .L_80)
.L_80:
        /*000c*/ 	.word	0x00000000
        /*0010*/ 	.short	0x0005
        /*0012*/ 	.short	0x0020
        /*0014*/ 	.byte	0x00, 0xf0, 0x11, 0x00


	//----- nvinfo : EIATTR_KPARAM_INFO
	.align		4
.L_81:
        /*0018*/ 	.byte	0x04, 0x17
        /*001a*/ 	.short	(.L_83 - .L_82)
.L_82:
        /*001c*/ 	.word	0x00000000
        /*0020*/ 	.short	0x0004
        /*0022*/ 	.short	0x001c
        /*0024*/ 	.byte	0x00, 0xf0, 0x11, 0x00


	//----- nvinfo : EIATTR_KPARAM_INFO
	.align		4
.L_83:
        /*0028*/ 	.byte	0x04, 0x17
        /*002a*/ 	.short	(.L_85 - .L_84)
.L_84:
        /*002c*/ 	.word	0x00000000
        /*0030*/ 	.short	0x0003
        /*0032*/ 	.short	0x0018
        /*0034*/ 	.byte	0x00, 0xf0, 0x11, 0x00


	//----- nvinfo : EIATTR_KPARAM_INFO
	.align		4
.L_85:
        /*0038*/ 	.byte	0x04, 0x17
        /*003a*/ 	.short	(.L_87 - .L_86)
.L_86:
        /*003c*/ 	.word	0x00000000
        /*0040*/ 	.short	0x0002
        /*0042*/ 	.short	0x0010
        /*0044*/ 	.byte	0x00, 0xf5, 0x21, 0x00


	//----- nvinfo : EIATTR_KPARAM_INFO
	.align		4
.L_87:
        /*0048*/ 	.byte	0x04, 0x17
        /*004a*/ 	.short	(.L_89 - .L_88)
.L_88:
        /*004c*/ 	.word	0x00000000
        /*0050*/ 	.short	0x0001
        /*0052*/ 	.short	0x0008
        /*0054*/ 	.byte	0x00, 0xf5, 0x21, 0x00


	//----- nvinfo : EIATTR_KPARAM_INFO
	.align		4
.L_89:
        /*0058*/ 	.byte	0x04, 0x17
        /*005a*/ 	.short	(.L_91 - .L_90)
.L_90:
        /*005c*/ 	.word	0x00000000
        /*0060*/ 	.short	0x0000
        /*0062*/ 	.short	0x0000
        /*0064*/ 	.byte	0x00, 0xf5, 0x21, 0x00


	//----- nvinfo : EIATTR_SPARSE_MMA_MASK
	.align		4
.L_91:
        /*0068*/ 	.byte	0x03, 0x50
        /*006a*/ 	.short	0x0000


	//----- nvinfo : EIATTR_MAXREG_COUNT
	.align		4
        /*006c*/ 	.byte	0x03, 0x1b
        /*006e*/ 	.short	0x00ff


	//----- nvinfo : EIATTR_NUM_BARRIERS
	.align		4
        /*0070*/ 	.byte	0x02, 0x4c
        /*0072*/ 	.byte	0x01
	.zero		1


	//----- nvinfo : EIATTR_MERCURY_ISA_VERSION
	.align		4
        /*0074*/ 	.byte	0x03, 0x5f
        /*0076*/ 	.short	0x0101


	//----- nvinfo : EIATTR_VRC_CTA_INIT_COUNT
	.align		4
        /*0078*/ 	.byte	0x02, 0x4a
	.zero		1
	.zero		1


	//----- nvinfo : EIATTR_EXIT_INSTR_OFFSETS
	.align		4
        /*007c*/ 	.byte	0x04, 0x1c
        /*007e*/ 	.short	(.L_93 - .L_92)


	//   ....[0]....
.L_92:
        /*0080*/ 	.word	0x00005330


	//----- nvinfo : EIATTR_CRS_STACK_SIZE
	.align		4
.L_93:
        /*0084*/ 	.byte	0x04, 0x1e
        /*0086*/ 	.short	(.L_95 - .L_94)
.L_94:
        /*0088*/ 	.word	0x00000000


	//----- nvinfo : EIATTR_CBANK_PARAM_SIZE
	.align		4
.L_95:
        /*008c*/ 	.byte	0x03, 0x19
        /*008e*/ 	.short	0x0024


	//----- nvinfo : EIATTR_PARAM_CBANK
	.align		4
        /*0090*/ 	.byte	0x04, 0x0a
        /*0092*/ 	.short	(.L_97 - .L_96)
	.align		4
.L_96:
        /*0094*/ 	.word	index@(.nv.constant0._Z29sgemm_nt_128x128_lds_unroll16PKfS0_Pfiii)
        /*0098*/ 	.short	0x0380
        /*009a*/ 	.short	0x0024


	//----- nvinfo : EIATTR_SW_WAR
	.align		4
.L_97:
        /*009c*/ 	.byte	0x04, 0x36
        /*009e*/ 	.short	(.L_99 - .L_98)
.L_98:
        /*00a0*/ 	.word	0x00000008
.L_99:


//--------------------- .nv.info._Z28sgemm_nt_128x128_lds_unroll8PKfS0_Pfiii --------------------------
	.section	.nv.info._Z28sgemm_nt_128x128_lds_unroll8PKfS0_Pfiii,"",@"SHT_CUDA_INFO"
	.sectionflags	@""
	.align	4


	//----- nvinfo : EIATTR_CUDA_API_VERSION
	.align		4
        /*0000*/ 	.byte	0x04, 0x37
        /*0002*/ 	.short	(.L_101 - .L_100)
.L_100:
        /*0004*/ 	.word	0x00000082


	//----- nvinfo : EIATTR_KPARAM_INFO
	.align		4
.L_101:
        /*0008*/ 	.byte	0x04, 0x17
        /*000a*/ 	.short	(.L_103 - .L_102)
.L_102:
        /*000c*/ 	.word	0x00000000
        /*0010*/ 	.short	0x0005
        /*0012*/ 	.short	0x0020
        /*0014*/ 	.byte	0x00, 0xf0, 0x11, 0x00


	//----- nvinfo : EIATTR_KPARAM_INFO
	.align		4
.L_103:
        /*0018*/ 	.byte	0x04, 0x17
        /*001a*/ 	.short	(.L_105 - .L_104)
.L_104:
        /*001c*/ 	.word	0x00000000
        /*0020*/ 	.short	0x0004
        /*0022*/ 	.short	0x001c
        /*0024*/ 	.byte	0x00, 0xf0, 0x11, 0x00


	//----- nvinfo : EIATTR_KPARAM_INFO
	.align		4
.L_105:
        /*0028*/ 	.byte	0x04, 0x17
        /*002a*/ 	.short	(.L_107 - .L_106)
.L_106:
        /*002c*/ 	.word	0x00000000
        /*0030*/ 	.short	0x0003
        /*0032*/ 	.short	0x0018
        /*0034*/ 	.byte	0x00, 0xf0, 0x11, 0x00


	//----- nvinfo : EIATTR_KPARAM_INFO
	.align		4
.L_107:
        /*0038*/ 	.byte	0x04, 0x17
        /*003a*/ 	.short	(.L_109 - .L_108)
.L_108:
        /*003c*/ 	.word	0x00000000
        /*0040*/ 	.short	0x0002
        /*0042*/ 	.short	0x0010
        /*0044*/ 	.byte	0x00, 0xf5, 0x21, 0x00


	//----- nvinfo : EIATTR_KPARAM_INFO
	.align		4
.L_109:
        /*0048*/ 	.byte	0x04, 0x17
        /*004a*/ 	.short	(.L_111 - .L_110)
.L_110:
        /*004c*/ 	.word	0x00000000
        /*0050*/ 	.short	0x0001
        /*0052*/ 	.short	0x0008
        /*0054*/ 	.byte	0x00, 0xf5, 0x21, 0x00


	//----- nvinfo : EIATTR_KPARAM_INFO
	.align		4
.L_111:
        /*0058*/ 	.byte	0x04, 0x17
        /*005a*/ 	.short	(.L_113 - .L_112)
.L_112:
        /*005c*/ 	.word	0x00000000
        /*0060*/ 	.short	0x0000
        /*0062*/ 	.short	0x0000
        /*0064*/ 	.byte	0x00, 0xf5, 0x21, 0x00


	//----- nvinfo : EIATTR_SPARSE_MMA_MASK
	.align		4
.L_113:
        /*0068*/ 	.byte	0x03, 0x50
        /*006a*/ 	.short	0x0000


	//----- nvinfo : EIATTR_MAXREG_COUNT
	.align		4
        /*006c*/ 	.byte	0x03, 0x1b
        /*006e*/ 	.short	0x00ff


	//----- nvinfo : EIATTR_NUM_BARRIERS
	.align		4
        /*0070*/ 	.byte	0x02, 0x4c
        /*0072*/ 	.byte	0x01
	.zero		1


	//----- nvinfo : EIATTR_MERCURY_ISA_VERSION
	.align		4
        /*0074*/ 	.byte	0x03, 0x5f
        /*0076*/ 	.short	0x0101


	//----- nvinfo : EIATTR_VRC_CTA_INIT_COUNT
	.align		4
        /*0078*/ 	.byte	0x02, 0x4a
	.zero		1
	.zero		1


	//----- nvinfo : EIATTR_EXIT_INSTR_OFFSETS
	.align		4
        /*007c*/ 	.byte	0x04, 0x1c
        /*007e*/ 	.short	(.L_115 - .L_114)


	//   ....[0]....
.L_114:
        /*0080*/ 	.word	0x00001030


	//----- nvinfo : EIATTR_CRS_STACK_SIZE
	.align		4
.L_115:
        /*0084*/ 	.byte	0x04, 0x1e
        /*0086*/ 	.short	(.L_117 - .L_116)
.L_116:
        /*0088*/ 	.word	0x00000000


	//----- nvinfo : EIATTR_CBANK_PARAM_SIZE
	.align		4
.L_117:
        /*008c*/ 	.byte	0x03, 0x19
        /*008e*/ 	.short	0x0024


	//----- nvinfo : EIATTR_PARAM_CBANK
	.align		4
        /*0090*/ 	.byte	0x04, 0x0a
        /*0092*/ 	.short	(.L_119 - .L_118)
	.align		4
.L_118:
        /*0094*/ 	.word	index@(.nv.constant0._Z28sgemm_nt_128x128_lds_unroll8PKfS0_Pfiii)
        /*0098*/ 	.short	0x0380
        /*009a*/ 	.short	0x0024


	//----- nvinfo : EIATTR_SW_WAR
	.align		4
.L_119:
        /*009c*/ 	.byte	0x04, 0x36
        /*009e*/ 	.short	(.L_121 - .L_120)
.L_120:
        /*00a0*/ 	.word	0x00000008
.L_121:


//--------------------- .nv.info._Z24sgemm_nt_128x128_unroll2PKfS0_Pfiii --------------------------
	.section	.nv.info._Z24sgemm_nt_128x128_unroll2PKfS0_Pfiii,"",@"SHT_CUDA_INFO"
	.sectionflags	@""
	.align	4


	//----- nvinfo : EIATTR_CUDA_API_VERSION
	.align		4
        /*0000*/ 	.byte	0x04, 0x37
        /*0002*/ 	.short	(.L_123 - .L_122)
.L_122:
        /*0004*/ 	.word	0x00000082


	//----- nvinfo : EIATTR_KPARAM_INFO
	.align		4
.L_123:
        /*0008*/ 	.byte	0x04, 0x17
        /*000a*/ 	.short	(.L_125 - .L_124)
.L_124:
        /*000c*/ 	.word	0x00000000
        /*0010*/ 	.short	0x0005
        /*0012*/ 	.short	0x0020
        /*0014*/ 	.byte	0x00, 0xf0, 0x11, 0x00


	//----- nvinfo : EIATTR_KPARAM_INFO
	.align		4
.L_125:
        /*0018*/ 	.byte	0x04, 0x17
        /*001a*/ 	.short	(.L_127 - .L_126)
.L_126:
        /*001c*/ 	.word	0x00000000
        /*0020*/ 	.short	0x0004
        /*0022*/ 	.short	0x001c
        /*0024*/ 	.byte	0x00, 0xf0, 0x11, 0x00


	//----- nvinfo : EIATTR_KPARAM_INFO
	.align		4
.L_127:
        /*0028*/ 	.byte	0x04, 0x17
        /*002a*/ 	.short	(.L_129 - .L_128)
.L_128:
        /*002c*/ 	.word	0x00000000
        /*0030*/ 	.short	0x0003
        /*0032*/ 	.short	0x0018
        /*0034*/ 	.byte	0x00, 0xf0, 0x11, 0x00


	//----- nvinfo : EIATTR_KPARAM_INFO
	.align		4
.L_129:
        /*0038*/ 	.byte	0x04, 0x17
        /*003a*/ 	.short	(.L_131 - .L_130)
.L_130:
        /*003c*/ 	.word	0x00000000
        /*0040*/ 	.short	0x0002
        /*0042*/ 	.short	0x0010
        /*0044*/ 	.byte	0x00, 0xf5, 0x21, 0x00


	//----- nvinfo : EIATTR_KPARAM_INFO
	.align		4
.L_131:
        /*0048*/ 	.byte	0x04, 0x17
        /*004a*/ 	.short	(.L_133 - .L_132)
.L_132:
        /*004c*/ 	.word	0x00000000
        /*0050*/ 	.short	0x0001
        /*0052*/ 	.short	0x0008
        /*0054*/ 	.byte	0x00, 0xf5, 0x21, 0x00


	//----- nvinfo : EIATTR_KPARAM_INFO
	.align		4
.L_133:
        /*0058*/ 	.byte	0x04, 0x17
        /*005a*/ 	.short	(.L_135 - .L_134)
.L_134:
        /*005c*/ 	.word	0x00000000
        /*0060*/ 	.short	0x0000
        /*0062*/ 	.short	0x0000
        /*0064*/ 	.byte	0x00, 0xf5, 0x21, 0x00


	//----- nvinfo : EIATTR_SPARSE_MMA_MASK
	.align		4
.L_135:
        /*0068*/ 	.byte	0x03, 0x50
        /*006a*/ 	.short	0x0000


	//----- nvinfo : EIATTR_MAXREG_COUNT
	.align		4
        /*006c*/ 	.byte	0x03, 0x1b
        /*006e*/ 	.short	0x00ff


	//----- nvinfo : EIATTR_MERCURY_ISA_VERSION
	.align		4
        /*0070*/ 	.byte	0x03, 0x5f
        /*0072*/ 	.short	0x0101


	//----- nvinfo : EIATTR_VRC_CTA_INIT_COUNT
	.align		4
        /*0074*/ 	.byte	0x02, 0x4a
	.zero		1
	.zero		1


	//----- nvinfo : EIATTR_EXIT_INSTR_OFFSETS
	.align		4
        /*0078*/ 	.byte	0x04, 0x1c
        /*007a*/ 	.short	(.L_137 - .L_136)


	//   ....[0]....
.L_136:
        /*007c*/ 	.word	0x000014f0


	//----- nvinfo : EIATTR_CBANK_PARAM_SIZE
	.align		4
.L_137:
        /*0080*/ 	.byte	0x03, 0x19
        /*0082*/ 	.short	0x0024


	//----- nvinfo : EIATTR_PARAM_CBANK
	.align		4
        /*0084*/ 	.byte	0x04, 0x0a
        /*0086*/ 	.short	(.L_139 - .L_138)
	.align		4
.L_138:
        /*0088*/ 	.word	index@(.nv.constant0._Z24sgemm_nt_128x128_unroll2PKfS0_Pfiii)
        /*008c*/ 	.short	0x0380
        /*008e*/ 	.short	0x0024


	//----- nvinfo : EIATTR_SW_WAR
	.align		4
.L_139:
        /*0090*/ 	.byte	0x04, 0x36
        /*0092*/ 	.short	(.L_141 - .L_140)
.L_140:
        /*0094*/ 	.word	0x00000008
.L_141:


//--------------------- .nv.info._Z16sgemm_nt_128x128PKfS0_Pfiii --------------------------
	.section	.nv.info._Z16sgemm_nt_128x128PKfS0_Pfiii,"",@"SHT_CUDA_INFO"
	.sectionflags	@""
	.align	4


	//----- nvinfo : EIATTR_CUDA_API_VERSION
	.align		4
        /*0000*/ 	.byte	0x04, 0x37
        /*0002*/ 	.short	(.L_143 - .L_142)
.L_142:
        /*0004*/ 	.word	0x00000082


	//----- nvinfo : EIATTR_KPARAM_INFO
	.align		4
.L_143:
        /*0008*/ 	.byte	0x04, 0x17
        /*000a*/ 	.short	(.L_145 - .L_144)
.L_144:
        /*000c*/ 	.word	0x00000000
        /*0010*/ 	.short	0x0005
        /*0012*/ 	.short	0x0020
        /*0014*/ 	.byte	0x00, 0xf0, 0x11, 0x00


	//----- nvinfo : EIATTR_KPARAM_INFO
	.align		4
.L_145:
        /*0018*/ 	.byte	0x04, 0x17
        /*001a*/ 	.short	(.L_147 - .L_146)
.L_146:
        /*001c*/ 	.word	0x00000000
        /*0020*/ 	.short	0x0004
        /*0022*/ 	.short	0x001c
        /*0024*/ 	.byte	0x00, 0xf0, 0x11, 0x00


	//----- nvinfo : EIATTR_KPARAM_INFO
	.align		4
.L_147:
        /*0028*/ 	.byte	0x04, 0x17
        /*002a*/ 	.short	(.L_149 - .L_148)
.L_148:
        /*002c*/ 	.word	0x00000000
        /*0030*/ 	.short	0x0003
        /*0032*/ 	.short	0x0018
        /*0034*/ 	.byte	0x00, 0xf0, 0x11, 0x00


	//----- nvinfo : EIATTR_KPARAM_INFO
	.align		4
.L_149:
        /*0038*/ 	.byte	0x04, 0x17
        /*003a*/ 	.short	(.L_151 - .L_150)
.L_150:
        /*003c*/ 	.word	0x00000000
        /*0040*/ 	.short	0x0002
        /*0042*/ 	.short	0x0010
        /*0044*/ 	.byte	0x00, 0xf5, 0x21, 0x00


	//----- nvinfo : EIATTR_KPARAM_INFO
	.align		4
.L_151:
        /*0048*/ 	.byte	0x04, 0x17
        /*004a*/ 	.short	(.L_153 - .L_152)
.L_152:
        /*004c*/ 	.word	0x00000000
        /*0050*/ 	.short	0x0001
        /*0052*/ 	.short	0x0008
        /*0054*/ 	.byte	0x00, 0xf5, 0x21, 0x00


	//----- nvinfo : EIATTR_KPARAM_INFO
	.align		4
.L_153:
        /*0058*/ 	.byte	0x04, 0x17
        /*005a*/ 	.short	(.L_155 - .L_154)
.L_154:
        /*005c*/ 	.word	0x00000000
        /*0060*/ 	.short	0x0000
        /*0062*/ 	.short	0x0000
        /*0064*/ 	.byte	0x00, 0xf5, 0x21, 0x00


	//----- nvinfo : EIATTR_SPARSE_MMA_MASK
	.align		4
.L_155:
        /*0068*/ 	.byte	0x03, 0x50
        /*006a*/ 	.short	0x0000


	//----- nvinfo : EIATTR_MAXREG_COUNT
	.align		4
        /*006c*/ 	.byte	0x03, 0x1b
        /*006e*/ 	.short	0x00ff


	//----- nvinfo : EIATTR_MERCURY_ISA_VERSION
	.align		4
        /*0070*/ 	.byte	0x03, 0x5f
        /*0072*/ 	.short	0x0101


	//----- nvinfo : EIATTR_VRC_CTA_INIT_COUNT
	.align		4
        /*0074*/ 	.byte	0x02, 0x4a
	.zero		1
	.zero		1


	//----- nvinfo : EIATTR_EXIT_INSTR_OFFSETS
	.align		4
        /*0078*/ 	.byte	0x04, 0x1c
        /*007a*/ 	.short	(.L_157 - .L_156)


	//   ....[0]....
.L_156:
        /*007c*/ 	.word	0x00001000


	//----- nvinfo : EIATTR_CBANK_PARAM_SIZE
	.align		4
.L_157:
        /*0080*/ 	.byte	0x03, 0x19
        /*0082*/ 	.short	0x0024


	//----- nvinfo : EIATTR_PARAM_CBANK
	.align		4
        /*0084*/ 	.byte	0x04, 0x0a
        /*0086*/ 	.short	(.L_159 - .L_158)
	.align		4
.L_158:
        /*0088*/ 	.word	index@(.nv.constant0._Z16sgemm_nt_128x128PKfS0_Pfiii)
        /*008c*/ 	.short	0x0380
        /*008e*/ 	.short	0x0024


	//----- nvinfo : EIATTR_SW_WAR
	.align		4
.L_159:
        /*0090*/ 	.byte	0x04, 0x36
        /*0092*/ 	.short	(.L_161 - .L_160)
.L_160:
        /*0094*/ 	.word	0x00000008
.L_161:


//--------------------- .nv.callgraph             --------------------------
	.section	.nv.callgraph,"",@"SHT_CUDA_CALLGRAPH"
	.align	4
	.sectionentsize	8
	.align		4
        /*0000*/ 	.word	0x00000000
	.align		4
        /*0004*/ 	.word	0xffffffff
	.align		4
        /*0008*/ 	.word	0x00000000
	.align		4
        /*000c*/ 	.word	0xfffffffe
	.align		4
        /*0010*/ 	.word	0x00000000
	.align		4
        /*0014*/ 	.word	0xfffffffd
	.align		4
        /*0018*/ 	.word	0x00000000
	.align		4
        /*001c*/ 	.word	0xfffffffc


//--------------------- .text._Z15sgemm_nt_96x128PKfS0_Pfiii --------------------------
	.section	.text._Z15sgemm_nt_96x128PKfS0_Pfiii,"ax",@progbits
	.align	128
        .global         _Z15sgemm_nt_96x128PKfS0_Pfiii
        .type           _Z15sgemm_nt_96x128PKfS0_Pfiii,@function
        .size           _Z15sgemm_nt_96x128PKfS0_Pfiii,(.L_x_32 - _Z15sgemm_nt_96x128PKfS0_Pfiii)
        .other          _Z15sgemm_nt_96x128PKfS0_Pfiii,@"STO_CUDA_ENTRY STV_DEFAULT"
_Z15sgemm_nt_96x128PKfS0_Pfiii:
.text._Z15sgemm_nt_96x128PKfS0_Pfiii:
[----:B------:R-:W-:Y:S01]  /*0000*/  LDC R1, c[0x0][0x37c] ;  /* 0x0000df00ff017b82 */ /* 0x000fe20000000800 */
[----:B------:R-:W0:Y:S01]  /*0010*/  S2R R0, SR_CTAID.Y ;  /* 0x0000000000007919 */ /* 0x000e220000002600 */
[----:B------:R-:W1:Y:S01]  /*0020*/  LDCU UR5, c[0x0][0x3a0] ;  /* 0x00007400ff0577ac */ /* 0x000e620008000800 */
[----:B------:R-:W-:Y:S02]  /*0030*/  CS2R R10, SRZ ;  /* 0x00000000000a7805 */ /* 0x000fe4000001ff00 */
[----:B------:R-:W-:Y:S01]  /*0040*/  CS2R R12, SRZ ;  /* 0x00000000000c7805 */ /* 0x000fe2000001ff00 */
[----:B------:R-:W0:Y:S01]  /*0050*/  S2R R3, SR_TID.Y ;  /* 0x0000000000037919 */ /* 0x000e220000002200 */
[----:B------:R-:W-:Y:S02]  /*0060*/  CS2R R14, SRZ ;  /* 0x00000000000e7805 */ /* 0x000fe4000001ff00 */
[----:B------:R-:W-:Y:S02]  /*0070*/  CS2R R16, SRZ ;  /* 0x0000000000107805 */ /* 0x000fe4000001ff00 */
[----:B------:R-:W-:Y:S01]  /*0080*/  CS2R R18, SRZ ;  /* 0x0000000000127805 */ /* 0x000fe2000001ff00 */
[----:B------:R-:W2:Y:S01]  /*0090*/  S2R R2, SR_CTAID.X ;  /* 0x0000000000027919 */ /* 0x000ea20000002500 */
[----:B------:R-:W-:-:S02]  /*00a0*/  CS2R R20, SRZ ;  /* 0x0000000000147805 */ /* 0x000fc4000001ff00 */
[----:B------:R-:W-:Y:S02]  /*00b0*/  CS2R R22, SRZ ;  /* 0x0000000000167805 */ /* 0x000fe4000001ff00 */
[----:B------:R-:W-:Y:S01]  /*00c0*/  CS2R R24, SRZ ;  /* 0x0000000000187805 */ /* 0x000fe2000001ff00 */
[----:B------:R-:W2:Y:S01]  /*00d0*/  S2R R5, SR_TID.X ;  /* 0x0000000000057919 */ /* 0x000ea20000002100 */
[----:B------:R-:W-:Y:S02]  /*00e0*/  CS2R R26, SRZ ;  /* 0x00000000001a7805 */ /* 0x000fe4000001ff00 */
[----:B------:R-:W-:Y:S02]  /*00f0*/  CS2R R28, SRZ ;  /* 0x00000000001c7805 */ /* 0x000fe4000001ff00 */
[----:B------:R-:W-:Y:S02]  /*0100*/  CS2R R30, SRZ ;  /* 0x00000000001e7805 */ /* 0x000fe4000001ff00 */
[----:B------:R-:W-:-:S02]  /*0110*/  CS2R R32, SRZ ;  /* 0x0000000000207805 */ /* 0x000fc4000001ff00 */
[----:B------:R-:W-:Y:S02]  /*0120*/  CS2R R34, SRZ ;  /* 0x0000000000227805 */ /* 0x000fe4000001ff00 */
[----:B------:R-:W-:Y:S01]  /*0130*/  CS2R R36, SRZ ;  /* 0x0000000000247805 */ /* 0x000fe2000001ff00 */
[----:B-1----:R-:W-:Y:S01]  /*0140*/  UISETP.GE.AND UP0, UPT, UR5, 0x1, UPT ;  /* 0x000000010500788c */ /* 0x002fe2000bf06270 */
[----:B------:R-:W-:Y:S02]  /*0150*/  CS2R R40, SRZ ;  /* 0x0000000000287805 */ /* 0x000fe4000001ff00 */
[----:B------:R-:W-:Y:S02]  /*0160*/  CS2R R42, SRZ ;  /* 0x00000000002a7805 */ /* 0x000fe4000001ff00 */
[----:B------:R-:W-:Y:S02]  /*0170*/  CS2R R44, SRZ ;  /* 0x00000000002c7805 */ /* 0x000fe4000001ff00 */
[----:B------:R-:W-:-:S02]  /*0180*/  CS2R R46, SRZ ;  /* 0x00000000002e7805 */ /* 0x000fc4000001ff00 */
[----:B------:R-:W-:Y:S01]  /*0190*/  CS2R R48, SRZ ;  /* 0x0000000000307805 */ /* 0x000fe2000001ff00 */
[----:B------:R-:W-:Y:S01]  /*01a0*/  IMAD.MOV.U32 R66, RZ, RZ, RZ ;  /* 0x000000ffff427224 */ /* 0x000fe200078e00ff */
[----:B------:R-:W-:Y:S01]  /*01b0*/  CS2R R50, SRZ ;  /* 0x0000000000327805 */ /* 0x000fe2000001ff00 */
[----:B------:R-:W-:Y:S01]  /*01c0*/  IMAD.MOV.U32 R4, RZ, RZ, RZ ;  /* 0x000000ffff047224 */ /* 0x000fe200078e00ff */
[----:B------:R-:W-:Y:S01]  /*01d0*/  CS2R R6, SRZ ;  /* 0x0000000000067805 */ /* 0x000fe2000001ff00 */
[----:B------:R-:W-:Y:S01]  /*01e0*/  IMAD.MOV.U32 R72, RZ, RZ, RZ ;  /* 0x000000ffff487224 */ /* 0x000fe200078e00ff */
[----:B------:R-:W-:Y:S01]  /*01f0*/  CS2R R8, SRZ ;  /* 0x0000000000087805 */ /* 0x000fe2000001ff00 */
[----:B------:R-:W1:Y:S01]  /*0200*/  LDCU.64 UR6, c[0x0][0x358] ;  /* 0x00006b00ff0677ac */ /* 0x000e620008000a00 */
[----:B0-----:R-:W-:Y:S02]  /*0210*/  IMAD R53, R0, 0x10, R3 ;  /* 0x0000001000357824 */ /* 0x001fe400078e0203 */
[----:B------:R-:W-:-:S02]  /*0220*/  HFMA2 R3, -RZ, RZ, 0, 0 ;  /* 0x00000000ff037431 */ /* 0x000fc400000001ff */
[----:B--2---:R-:W-:Y:S01]  /*0230*/  IMAD R0, R2, 0x10, R5 ;  /* 0x0000001002007824 */ /* 0x004fe200078e0205 */
[----:B------:R-:W-:Y:S06]  /*0240*/  BRA.U !UP0, `(.L_x_0) ;  /* 0x0000000908a87547 */ /* 0x000fec000b800000 */
[----:B------:R-:W-:Y:S01]  /*0250*/  IMAD.SHL.U32 R0, R0, 0x8, RZ ;  /* 0x0000000800007824 */ /* 0x000fe200078e00ff */
[----:B------:R-:W0:Y:S01]  /*0260*/  LDCU UR8, c[0x0][0x398] ;  /* 0x00007300ff0877ac */ /* 0x000e220008000800 */
[----:B------:R-:W-:Y:S02]  /*0270*/  IMAD R53, R53, 0x6, RZ ;  /* 0x0000000635357824 */ /* 0x000fe400078e02ff */
[----:B------:R-:W-:Y:S01]  /*0280*/  IMAD R65, R0, UR5, RZ ;  /* 0x0000000500417c24 */ /* 0x000fe2000f8e02ff */
[----:B------:R-:W2:Y:S01]  /*0290*/  LDCU UR10, c[0x0][0x398] ;  /* 0x00007300ff0a77ac */ /* 0x000ea20008000800 */
[----:B------:R-:W-:Y:S02]  /*02a0*/  IMAD R2, R53, UR5, RZ ;  /* 0x0000000535027c24 */ /* 0x000fe4000f8e02ff */
[----:B------:R-:W-:Y:S01]  /*02b0*/  IMAD.MOV.U32 R10, RZ, RZ, RZ ;  /* 0x000000ffff0a7224 */ /* 0x000fe200078e00ff */
[----:B------:R-:W-:Y:S01]  /*02c0*/  IADD3 R63, PT, PT, R65, UR5, RZ ;  /* 0x00000005413f7c10 */ /* 0x000fe2000fffe0ff */
[----:B------:R-:W-:Y:S01]  /*02d0*/  VIADD R54, R2, UR5 ;  /* 0x0000000502367c36 */ /* 0x000fe20008000000 */
[----:B------:R-:W3:Y:S03]  /*02e0*/  LDCU UR9, c[0x0][0x39c] ;  /* 0x00007380ff0977ac */ /* 0x000ee60008000800 */
[----:B------:R-:W-:Y:S01]  /*02f0*/  VIADD R55, R63, UR5 ;  /* 0x000000053f377c36 */ /* 0x000fe20008000000 */
[----:B------:R-:W-:Y:S01]  /*0300*/  IADD3 R56, PT, PT, R54, UR5, RZ ;  /* 0x0000000536387c10 */ /* 0x000fe2000fffe0ff */
[----:B------:R-:W-:-:S02]  /*0310*/  UIADD3 UR4, UPT, UPT, -UR5, URZ, URZ ;  /* 0x000000ff05047290 */ /* 0x000fc4000fffe1ff */
[----:B------:R-:W-:Y:S01]  /*0320*/  VIADD R57, R55, UR5 ;  /* 0x0000000537397c36 */ /* 0x000fe20008000000 */
[----:B0-----:R-:W-:Y:S01]  /*0330*/  ISETP.GE.AND P0, PT, R53, UR8, PT ;  /* 0x0000000835007c0c */ /* 0x001fe2000bf06270 */
[----:B------:R-:W-:Y:S02]  /*0340*/  VIADD R59, R56, UR5 ;  /* 0x00000005383b7c36 */ /* 0x000fe40008000000 */
[----:B------:R-:W-:-:S03]  /*0350*/  VIADD R58, R57, UR5 ;  /* 0x00000005393a7c36 */ /* 0x000fc60008000000 */
[----:B------:R-:W-:Y:S01]  /*0360*/  IADD3 R61, PT, PT, R59, UR5, RZ ;  /* 0x000000053b3d7c10 */ /* 0x000fe2000fffe0ff */
[----:B------:R-:W-:-:S04]  /*0370*/  VIADD R60, R58, UR5 ;  /* 0x000000053a3c7c36 */ /* 0x000fc80008000000 */
[----:B------:R-:W-:Y:S02]  /*0380*/  VIADD R52, R60, UR5 ;  /* 0x000000053c347c36 */ /* 0x000fe40008000000 */
[----:B------:R-:W-:-:S03]  /*0390*/  VIADD R62, R61, UR5 ;  /* 0x000000053d3e7c36 */ /* 0x000fc60008000000 */
[----:B--23--:R-:W-:-:S07]  /*03a0*/  IADD3 R64, PT, PT, R52, UR5, RZ ;  /* 0x0000000534407c10 */ /* 0x00cfce000fffe0ff */
.L_x_1:
[----:B------:R-:W-:Y:S01]  /*03b0*/  VIADD R0, R53, 0x1 ;  /* 0x0000000135007836 */ /* 0x000fe20000000000 */
[----:B------:R-:W-:-:S04]  /*03c0*/  CS2R R70, SRZ ;  /* 0x0000000000467805 */ /* 0x000fc8000001ff00 */
[----:B------:R-:W-:Y:S01]  /*03d0*/  ISETP.GE.AND P1, PT, R0, UR10, PT ;  /* 0x0000000a00007c0c */ /* 0x000fe2000bf26270 */
[----:B------:R-:W-:-:S05]  /*03e0*/  VIADD R0, R53, 0x2 ;  /* 0x0000000235007836 */ /* 0x000fca0000000000 */
[----:B------:R-:W-:Y:S01]  /*03f0*/  ISETP.GE.AND P2, PT, R0, UR10, PT ;  /* 0x0000000a00007c0c */ /* 0x000fe2000bf46270 */
[----:B------:R-:W-:-:S05]  /*0400*/  VIADD R0, R53, 0x3 ;  /* 0x0000000335007836 */ /* 0x000fca0000000000 */
[----:B------:R-:W-:Y:S01]  /*0410*/  ISETP.GE.AND P3, PT, R0, UR10, PT ;  /* 0x0000000a00007c0c */ /* 0x000fe2000bf66270 */
[----:B------:R-:W0:Y:S01]  /*0420*/  @!P1 LDC.64 R38, c[0x0][0x380] ;  /* 0x0000e000ff269b82 */ /* 0x000e220000000a00 */
[----:B------:R-:W-:-:S04]  /*0430*/  IADD3 R0, PT, PT, R53, 0x4, RZ ;  /* 0x0000000435007810 */ /* 0x000fc80007ffe0ff */
[----:B------:R-:W-:Y:S01]  /*0440*/  ISETP.GE.AND P4, PT, R0, UR10, PT ;  /* 0x0000000a00007c0c */ /* 0x000fe2000bf86270 */
[----:B------:R-:W-:Y:S02]  /*0450*/  VIADD R0, R53, 0x5 ;  /* 0x0000000535007836 */ /* 0x000fe40000000000 */
[----:B------:R-:W-:Y:S01]  /*0460*/  IMAD.MOV.U32 R67, RZ, RZ, RZ ;  /* 0x000000ffff437224 */ /* 0x000fe200078e00ff */
[----:B------:R-:W2:Y:S02]  /*0470*/  @!P2 LDC.64 R68, c[0x0][0x380] ;  /* 0x0000e000ff44ab82 */ /* 0x000ea40000000a00 */
[----:B------:R-:W-:-:S06]  /*0480*/  ISETP.GE.AND P5, PT, R0, UR10, PT ;  /* 0x0000000a00007c0c */ /* 0x000fcc000bfa6270 */
[----:B------:R-:W3:Y:S01]  /*0490*/  @!P3 LDC.64 R76, c[0x0][0x380] ;  /* 0x0000e000ff4cbb82 */ /* 0x000ee20000000a00 */
[----:B0-----:R-:W-:-:S07]  /*04a0*/  @!P1 IMAD.WIDE.U32 R38, R54, 0x4, R38 ;  /* 0x0000000436269825 */ /* 0x001fce00078e0026 */
[----:B------:R-:W0:Y:S01]  /*04b0*/  @!P4 LDC.64 R74, c[0x0][0x380] ;  /* 0x0000e000ff4acb82 */ /* 0x000e220000000a00 */
[----:B-1----:R1:W4:Y:S01]  /*04c0*/  @!P1 LDG.E.CONSTANT R71, desc[UR6][R38.64] ;  /* 0x0000000626479981 */ /* 0x002322000c1e9900 */
[----:B--2---:R-:W-:Y:S01]  /*04d0*/  @!P2 IMAD.WIDE.U32 R68, R56, 0x4, R68 ;  /* 0x000000043844a825 */ /* 0x004fe200078e0044 */
[----:B------:R-:W2:Y:S04]  /*04e0*/  S2R R0, SR_CTAID.X ;  /* 0x0000000000007919 */ /* 0x000ea80000002500 */
[----:B------:R-:W5:Y:S01]  /*04f0*/  @!P2 LDG.E.CONSTANT R70, desc[UR6][R68.64] ;  /* 0x000000064446a981 */ /* 0x000f62000c1e9900 */
[----:B-1----:R-:W1:Y:S02]  /*0500*/  @!P5 LDC.64 R38, c[0x0][0x380] ;  /* 0x0000e000ff26db82 */ /* 0x002e640000000a00 */
[----:B-1----:R-:W-:-:S05]  /*0510*/  @!P5 IMAD.WIDE.U32 R38, R62, 0x4, R38 ;  /* 0x000000043e26d825 */ /* 0x002fca00078e0026 */
[----:B------:R1:W5:Y:S02]  /*0520*/  @!P5 LDG.E.CONSTANT R67, desc[UR6][R38.64] ;  /* 0x000000062643d981 */ /* 0x000364000c1e9900 */
[----:B-1----:R-:W1:Y:S01]  /*0530*/  S2R R38, SR_TID.X ;  /* 0x0000000000267919 */ /* 0x002e620000002100 */
[----:B--2---:R-:W-:Y:S02]  /*0540*/  SHF.L.U32 R5, R0, 0x7, RZ ;  /* 0x0000000700057819 */ /* 0x004fe400000006ff */
[----:B------:R-:W-:Y:S01]  /*0550*/  CS2R R68, SRZ ;  /* 0x0000000000447805 */ /* 0x000fe2000001ff00 */
[----:B---3--:R-:W-:-:S05]  /*0560*/  @!P3 IMAD.WIDE.U32 R76, R59, 0x4, R76 ;  /* 0x000000043b4cb825 */ /* 0x008fca00078e004c */
[----:B------:R2:W3:Y:S02]  /*0570*/  @!P3 LDG.E.CONSTANT R69, desc[UR6][R76.64] ;  /* 0x000000064c45b981 */ /* 0x0004e4000c1e9900 */
[----:B--2---:R-:W2:Y:S01]  /*0580*/  @!P0 LDC.64 R76, c[0x0][0x380] ;  /* 0x0000e000ff4c8b82 */ /* 0x004ea20000000a00 */
[----:B-1----:R-:W-:-:S05]  /*0590*/  IMAD R5, R38, 0x8, R5 ;  /* 0x0000000826057824 */ /* 0x002fca00078e0205 */
[----:B------:R-:W-:Y:S01]  /*05a0*/  ISETP.GE.AND P1, PT, R5, UR9, PT ;  /* 0x0000000905007c0c */ /* 0x000fe2000bf26270 */
[----:B------:R-:W-:-:S12]  /*05b0*/  IMAD R0, R0, 0x10, R38 ;  /* 0x0000001000007824 */ /* 0x000fd800078e0226 */
[----:B------:R-:W1:Y:S01]  /*05c0*/  @!P1 LDC.64 R38, c[0x0][0x388] ;  /* 0x0000e200ff269b82 */ /* 0x000e620000000a00 */
[----:B0-----:R-:W-:-:S05]  /*05d0*/  @!P4 IMAD.WIDE.U32 R74, R61, 0x4, R74 ;  /* 0x000000043d4ac825 */ /* 0x001fca00078e004a */
[----:B------:R1:W3:Y:S01]  /*05e0*/  @!P4 LDG.E.CONSTANT R68, desc[UR6][R74.64] ;  /* 0x000000064a44c981 */ /* 0x0002e2000c1e9900 */
[----:B------:R-:W-:Y:S02]  /*05f0*/  IMAD.MOV.U32 R73, RZ, RZ, RZ ;  /* 0x000000ffff497224 */ /* 0x000fe400078e00ff */
[----:B--2---:R-:W-:-:S05]  /*0600*/  @!P0 IMAD.WIDE.U32 R76, R2, 0x4, R76 ;  /* 0x00000004024c8825 */ /* 0x004fca00078e004c */
[----:B------:R-:W2:Y:S01]  /*0610*/  @!P0 LDG.E.CONSTANT R73, desc[UR6][R76.64] ;  /* 0x000000064c498981 */ /* 0x000ea2000c1e9900 */
[----:B-1----:R-:W-:-:S04]  /*0620*/  @!P1 IMAD.WIDE R74, R65, 0x4, R38 ;  /* 0x00000004414a9825 */ /* 0x002fc800078e0226 */
[----:B------:R-:W-:-:S06]  /*0630*/  IMAD.MOV.U32 R38, RZ, RZ, RZ ;  /* 0x000000ffff267224 */ /* 0x000fcc00078e00ff */
[----:B------:R-:W2:Y:S01]  /*0640*/  @!P1 LDG.E.CONSTANT R38, desc[UR6][R74.64] ;  /* 0x000000064a269981 */ /* 0x000ea2000c1e9900 */
[----:B------:R-:W-:-:S04]  /*0650*/  IADD3 R39, PT, PT, R5, 0x1, RZ ;  /* 0x0000000105277810 */ /* 0x000fc80007ffe0ff */
[----:B------:R-:W-:Y:S01]  /*0660*/  ISETP.GE.AND P1, PT, R39, UR9, PT ;  /* 0x0000000927007c0c */ /* 0x000fe2000bf26270 */
[C---:B--2---:R-:W-:Y:S01]  /*0670*/  FFMA R72, R38.reuse, R73, R72 ;  /* 0x0000004926487223 */ /* 0x044fe20000000048 */
[C---:B----4-:R-:W-:Y:S01]  /*0680*/  FFMA R49, R38.reuse, R71, R49 ;  /* 0x0000004726317223 */ /* 0x050fe20000000031 */
[C---:B-----5:R-:W-:Y:S01]  /*0690*/  FFMA R41, R38.reuse, R70, R41 ;  /* 0x0000004626297223 */ /* 0x060fe20000000029 */
[C---:B---3--:R-:W-:Y:S01]  /*06a0*/  FFMA R31, R38.reuse, R69, R31 ;  /* 0x00000045261f7223 */ /* 0x048fe2000000001f */
[C---:B------:R-:W-:Y:S01]  /*06b0*/  FFMA R23, R38.reuse, R68, R23 ;  /* 0x0000004426177223 */ /* 0x040fe20000000017 */
[----:B------:R-:W-:-:S07]  /*06c0*/  FFMA R15, R38, R67, R15 ;  /* 0x00000043260f7223 */ /* 0x000fce000000000f */
[----:B------:R-:W0:Y:S02]  /*06d0*/  @!P1 LDC.64 R38, c[0x0][0x388] ;  /* 0x0000e200ff269b82 */ /* 0x000e240000000a00 */
[----:B0-----:R-:W-:-:S04]  /*06e0*/  @!P1 IMAD.WIDE R76, R63, 0x4, R38 ;  /* 0x000000043f4c9825 */ /* 0x001fc800078e0226 */
[----:B------:R-:W-:-:S06]  /*06f0*/  IMAD.MOV.U32 R38, RZ, RZ, RZ ;  /* 0x000000ffff267224 */ /* 0x000fcc00078e00ff */
[----:B------:R-:W2:Y:S01]  /*0700*/  @!P1 LDG.E.CONSTANT R38, desc[UR6][R76.64] ;  /* 0x000000064c269981 */ /* 0x000ea2000c1e9900 */
[----:B------:R-:W-:-:S05]  /*0710*/  VIADD R39, R5, 0x2 ;  /* 0x0000000205277836 */ /* 0x000fca0000000000 */
[----:B------:R-:W-:Y:S01]  /*0720*/  ISETP.GE.AND P1, PT, R39, UR9, PT ;  /* 0x0000000927007c0c */ /* 0x000fe2000bf26270 */
[C---:B--2---:R-:W-:Y:S01]  /*0730*/  FFMA R7, R38.reuse, R73, R7 ;  /* 0x0000004926077223 */ /* 0x044fe20000000007 */
[C---:B------:R-:W-:Y:S01]  /*0740*/  FFMA R48, R38.reuse, R71, R48 ;  /* 0x0000004726307223 */ /* 0x040fe20000000030 */
[C---:B------:R-:W-:Y:S01]  /*0750*/  FFMA R40, R38.reuse, R70, R40 ;  /* 0x0000004626287223 */ /* 0x040fe20000000028 */
[C---:B------:R-:W-:Y:S01]  /*0760*/  FFMA R30, R38.reuse, R69, R30 ;  /* 0x00000045261e7223 */ /* 0x040fe2000000001e */
[C---:B------:R-:W-:Y:S01]  /*0770*/  FFMA R22, R38.reuse, R68, R22 ;  /* 0x0000004426167223 */ /* 0x040fe20000000016 */
[----:B------:R-:W-:-:S07]  /*0780*/  FFMA R14, R38, R67, R14 ;  /* 0x00000043260e7223 */ /* 0x000fce000000000e */
[----:B------:R-:W0:Y:S02]  /*0790*/  @!P1 LDC.64 R38, c[0x0][0x388] ;  /* 0x0000e200ff269b82 */ /* 0x000e240000000a00 */
[----:B0-----:R-:W-:-:S04]  /*07a0*/  @!P1 IMAD.WIDE R74, R55, 0x4, R38 ;  /* 0x00000004374a9825 */ /* 0x001fc800078e0226 */
[----:B------:R-:W-:-:S06]  /*07b0*/  IMAD.MOV.U32 R38, RZ, RZ, RZ ;  /* 0x000000ffff267224 */ /* 0x000fcc00078e00ff */
[----:B------:R0:W2:Y:S01]  /*07c0*/  @!P1 LDG.E.CONSTANT R38, desc[UR6][R74.64] ;  /* 0x000000064a269981 */ /* 0x0000a2000c1e9900 */
[----:B------:R-:W-:-:S04]  /*07d0*/  IADD3 R39, PT, PT, R5, 0x3, RZ ;  /* 0x0000000305277810 */ /* 0x000fc80007ffe0ff */
[----:B------:R-:W-:Y:S02]  /*07e0*/  ISETP.GE.AND P1, PT, R39, UR9, PT ;  /* 0x0000000927007c0c */ /* 0x000fe4000bf26270 */
[----:B------:R-:W-:Y:S01]  /*07f0*/  CS2R R76, SRZ ;  /* 0x00000000004c7805 */ /* 0x000fe2000001ff00 */
[----:B0-----:R-:W-:Y:S02]  /*0800*/  VIADD R74, R5, 0x4 ;  /* 0x00000004054a7836 */ /* 0x001fe40000000000 */
[C---:B--2---:R-:W-:Y:S01]  /*0810*/  FFMA R6, R38.reuse, R73, R6 ;  /* 0x0000004926067223 */ /* 0x044fe20000000006 */
[C---:B------:R-:W-:Y:S01]  /*0820*/  FFMA R47, R38.reuse, R71, R47 ;  /* 0x00000047262f7223 */ /* 0x040fe2000000002f */
[C---:B------:R-:W-:Y:S01]  /*0830*/  FFMA R37, R38.reuse, R70, R37 ;  /* 0x0000004626257223 */ /* 0x040fe20000000025 */
[C---:B------:R-:W-:Y:S01]  /*0840*/  FFMA R29, R38.reuse, R69, R29 ;  /* 0x00000045261d7223 */ /* 0x040fe2000000001d */
[C---:B------:R-:W-:Y:S01]  /*0850*/  FFMA R21, R38.reuse, R68, R21 ;  /* 0x0000004426157223 */ /* 0x040fe20000000015 */
[----:B------:R-:W-:-:S03]  /*0860*/  FFMA R13, R38, R67, R13 ;  /* 0x00000043260d7223 */ /* 0x000fc6000000000d */
[----:B------:R-:W0:Y:S02]  /*0870*/  @!P1 LDC.64 R38, c[0x0][0x388] ;  /* 0x0000e200ff269b82 */ /* 0x000e240000000a00 */
[----:B0-----:R-:W-:-:S05]  /*0880*/  @!P1 IMAD.WIDE R38, R57, 0x4, R38 ;  /* 0x0000000439269825 */ /* 0x001fca00078e0226 */
[----:B------:R0:W2:Y:S01]  /*0890*/  @!P1 LDG.E.CONSTANT R77, desc[UR6][R38.64] ;  /* 0x00000006264d9981 */ /* 0x0000a2000c1e9900 */
[----:B------:R-:W-:-:S13]  /*08a0*/  ISETP.GE.AND P1, PT, R74, UR9, PT ;  /* 0x000000094a007c0c */ /* 0x000fda000bf26270 */
[----:B------:R-:W1:Y:S02]  /*08b0*/  @!P1 LDC.64 R74, c[0x0][0x388] ;  /* 0x0000e200ff4a9b82 */ /* 0x000e640000000a00 */
[----:B-1----:R-:W-:-:S05]  /*08c0*/  @!P1 IMAD.WIDE R74, R58, 0x4, R74 ;  /* 0x000000043a4a9825 */ /* 0x002fca00078e024a */
[----:B------:R1:W3:Y:S01]  /*08d0*/  @!P1 LDG.E.CONSTANT R76, desc[UR6][R74.64] ;  /* 0x000000064a4c9981 */ /* 0x0002e2000c1e9900 */
[----:B------:R-:W-:-:S05]  /*08e0*/  VIADD R5, R5, 0x5 ;  /* 0x0000000505057836 */ /* 0x000fca0000000000 */
[----:B------:R-:W-:Y:S02]  /*08f0*/  ISETP.GE.AND P2, PT, R5, UR9, PT ;  /* 0x0000000905007c0c */ /* 0x000fe4000bf46270 */
[----:B------:R-:W-:-:S04]  /*0900*/  LEA R5, R0, 0x6, 0x3 ;  /* 0x0000000600057811 */ /* 0x000fc800078e18ff */
[----:B------:R-:W-:-:S13]  /*0910*/  ISETP.GE.AND P1, PT, R5, UR9, PT ;  /* 0x0000000905007c0c */ /* 0x000fda000bf26270 */
[----:B0-----:R-:W0:Y:S01]  /*0920*/  @!P1 LDC.64 R38, c[0x0][0x388] ;  /* 0x0000e200ff269b82 */ /* 0x001e220000000a00 */
[----:B-1----:R-:W-:Y:S02]  /*0930*/  IMAD.MOV.U32 R74, RZ, RZ, RZ ;  /* 0x000000ffff4a7224 */ /* 0x002fe400078e00ff */
[C---:B--2---:R-:W-:Y:S01]  /*0940*/  FFMA R4, R77.reuse, R73, R4 ;  /* 0x000000494d047223 */ /* 0x044fe20000000004 */
[C---:B------:R-:W-:Y:S01]  /*0950*/  FFMA R46, R77.reuse, R71, R46 ;  /* 0x000000474d2e7223 */ /* 0x040fe2000000002e */
[C---:B------:R-:W-:Y:S01]  /*0960*/  FFMA R36, R77.reuse, R70, R36 ;  /* 0x000000464d247223 */ /* 0x040fe20000000024 */
[C---:B------:R-:W-:Y:S01]  /*0970*/  FFMA R28, R77.reuse, R69, R28 ;  /* 0x000000454d1c7223 */ /* 0x040fe2000000001c */
[C---:B------:R-:W-:Y:S01]  /*0980*/  FFMA R20, R77.reuse, R68, R20 ;  /* 0x000000444d147223 */ /* 0x040fe20000000014 */
[----:B------:R-:W-:Y:S01]  /*0990*/  FFMA R12, R77, R67, R12 ;  /* 0x000000434d0c7223 */ /* 0x000fe2000000000c */
[C---:B---3--:R-:W-:Y:S01]  /*09a0*/  FFMA R3, R76.reuse, R73, R3 ;  /* 0x000000494c037223 */ /* 0x048fe20000000003 */
[C---:B------:R-:W-:Y:S01]  /*09b0*/  FFMA R45, R76.reuse, R71, R45 ;  /* 0x000000474c2d7223 */ /* 0x040fe2000000002d */
[C---:B------:R-:W-:Y:S01]  /*09c0*/  FFMA R35, R76.reuse, R70, R35 ;  /* 0x000000464c237223 */ /* 0x040fe20000000023 */
[C---:B------:R-:W-:Y:S01]  /*09d0*/  FFMA R27, R76.reuse, R69, R27 ;  /* 0x000000454c1b7223 */ /* 0x040fe2000000001b */
[C---:B------:R-:W-:Y:S01]  /*09e0*/  FFMA R19, R76.reuse, R68, R19 ;  /* 0x000000444c137223 */ /* 0x040fe20000000013 */
[----:B------:R-:W-:Y:S01]  /*09f0*/  FFMA R11, R76, R67, R11 ;  /* 0x000000434c0b7223 */ /* 0x000fe2000000000b */
[----:B0-----:R-:W-:-:S05]  /*0a00*/  @!P1 IMAD.WIDE R76, R52, 0x4, R38 ;  /* 0x00000004344c9825 */ /* 0x001fca00078e0226 */
[----:B------:R0:W2:Y:S01]  /*0a10*/  @!P1 LDG.E.CONSTANT R74, desc[UR6][R76.64] ;  /* 0x000000064c4a9981 */ /* 0x0000a2000c1e9900 */
[----:B------:R-:W-:-:S04]  /*0a20*/  LEA R5, R0, 0x7, 0x3 ;  /* 0x0000000700057811 */ /* 0x000fc800078e18ff */
[----:B------:R-:W-:-:S13]  /*0a30*/  ISETP.GE.AND P1, PT, R5, UR9, PT ;  /* 0x0000000905007c0c */ /* 0x000fda000bf26270 */
[----:B------:R-:W1:Y:S01]  /*0a40*/  @!P1 LDC.64 R38, c[0x0][0x388] ;  /* 0x0000e200ff269b82 */ /* 0x000e620000000a00 */
[----:B------:R-:W-:Y:S01]  /*0a50*/  MOV R5, RZ ;  /* 0x000000ff00057202 */ /* 0x000fe20000000f00 */
[----:B0-----:R-:W-:Y:S02]  /*0a60*/  IMAD.MOV.U32 R76, RZ, RZ, RZ ;  /* 0x000000ffff4c7224 */ /* 0x001fe400078e00ff */
[C---:B--2---:R-:W-:Y:S01]  /*0a70*/  FFMA R50, R74.reuse, R73, R50 ;  /* 0x000000494a327223 */ /* 0x044fe20000000032 */
[C---:B------:R-:W-:Y:S01]  /*0a80*/  FFMA R43, R74.reuse, R71, R43 ;  /* 0x000000474a2b7223 */ /* 0x040fe2000000002b */
[C---:B------:R-:W-:Y:S01]  /*0a90*/  FFMA R33, R74.reuse, R70, R33 ;  /* 0x000000464a217223 */ /* 0x040fe20000000021 */
[C---:B------:R-:W-:Y:S01]  /*0aa0*/  FFMA R25, R74.reuse, R69, R25 ;  /* 0x000000454a197223 */ /* 0x040fe20000000019 */
[C---:B------:R-:W-:Y:S01]  /*0ab0*/  FFMA R17, R74.reuse, R68, R17 ;  /* 0x000000444a117223 */ /* 0x040fe20000000011 */
[----:B------:R-:W-:Y:S01]  /*0ac0*/  FFMA R9, R74, R67, R9 ;  /* 0x000000434a097223 */ /* 0x000fe20000000009 */
[----:B-1----:R-:W-:-:S02]  /*0ad0*/  @!P1 IMAD.WIDE R74, R64, 0x4, R38 ;  /* 0x00000004404a9825 */ /* 0x002fc400078e0226 */
[----:B------:R-:W0:Y:S03]  /*0ae0*/  @!P2 LDC.64 R38, c[0x0][0x388] ;  /* 0x0000e200ff26ab82 */ /* 0x000e260000000a00 */
[----:B------:R-:W2:Y:S01]  /*0af0*/  @!P1 LDG.E.CONSTANT R5, desc[UR6][R74.64] ;  /* 0x000000064a059981 */ /* 0x000ea2000c1e9900 */
[----:B0-----:R-:W-:-:S05]  /*0b00*/  @!P2 IMAD.WIDE R38, R60, 0x4, R38 ;  /* 0x000000043c26a825 */ /* 0x001fca00078e0226 */
[----:B------:R-:W3:Y:S01]  /*0b10*/  @!P2 LDG.E.CONSTANT R76, desc[UR6][R38.64] ;  /* 0x00000006264ca981 */ /* 0x000ee2000c1e9900 */
[----:B------:R-:W-:-:S04]  /*0b20*/  UIADD3 UR4, UPT, UPT, UR4, 0x1, URZ ;  /* 0x0000000104047890 */ /* 0x000fc8000fffe0ff */
[----:B------:R-:W-:Y:S01]  /*0b30*/  UISETP.NE.AND UP0, UPT, UR4, URZ, UPT ;  /* 0x000000ff0400728c */ /* 0x000fe2000bf05270 */
[----:B------:R-:W-:Y:S01]  /*0b40*/  VIADD R2, R2, 0x1 ;  /* 0x0000000102027836 */ /* 0x000fe20000000000 */
[----:B------:R-:W-:Y:S01]  /*0b50*/  IADD3 R54, PT, PT, R54, 0x1, RZ ;  /* 0x0000000136367810 */ /* 0x000fe20007ffe0ff */
        /* <DEDUP_REMOVED lines=8> */
[----:B------:R-:W-:-:S02]  /*0be0*/  VIADD R64, R64, 0x1 ;  /* 0x0000000140407836 */ /* 0x000fc40000000000 */
[----:B------:R-:W-:Y:S02]  /*0bf0*/  VIADD R63, R63, 0x1 ;  /* 0x000000013f3f7836 */ /* 0x000fe40000000000 */
[----:B------:R-:W-:Y:S02]  /*0c00*/  VIADD R57, R57, 0x1 ;  /* 0x0000000139397836 */ /* 0x000fe40000000000 */
[----:B------:R-:W-:Y:S02]  /*0c10*/  VIADD R58, R58, 0x1 ;  /* 0x000000013a3a7836 */ /* 0x000fe40000000000 */
        /* <DEDUP_REMOVED lines=12> */
[----:B------:R-:W-:Y:S06]  /*0ce0*/  BRA.U UP0, `(.L_x_1) ;  /* 0xfffffff500b07547 */ /* 0x000fec000b83ffff */
.L_x_0:
[----:B------:R-:W0:Y:S01]  /*0cf0*/  S2R R2, SR_CTAID.Y ;  /* 0x0000000000027919 */ /* 0x000e220000002600 */
[----:B------:R-:W2:Y:S01]  /*0d00*/  LDCU.64 UR4, c[0x0][0x398] ;  /* 0x00007300ff0477ac */ /* 0x000ea20008000a00 */
[----:B------:R-:W3:Y:S01]  /*0d10*/  LDC.64 R38, c[0x0][0x390] ;  /* 0x0000e400ff267b82 */ /* 0x000ee20000000a00 */
[----:B------:R-:W-:Y:S01]  /*0d20*/  IMAD.SHL.U32 R0, R0, 0x8, RZ ;  /* 0x0000000800007824 */ /* 0x000fe200078e00ff */
[----:B------:R-:W0:Y:S04]  /*0d30*/  S2R R5, SR_TID.Y ;  /* 0x0000000000057919 */ /* 0x000e280000002200 */
[C---:B------:R-:W-:Y:S02]  /*0d40*/  IADD3 R56, PT, PT, R0.reuse, 0x1, RZ ;  /* 0x0000000100387810 */ /* 0x040fe40007ffe0ff */
[----:B------:R-:W-:-:S02]  /*0d50*/  IADD3 R57, PT, PT, R0, 0x4, RZ ;  /* 0x0000000400397810 */ /* 0x000fc40007ffe0ff */
[----:B--2---:R-:W-:Y:S02]  /*0d60*/  ISETP.GE.AND P0, PT, R0, UR5, PT ;  /* 0x0000000500007c0c */ /* 0x004fe4000bf06270 */
[----:B------:R-:W-:Y:S02]  /*0d70*/  ISETP.GE.AND P1, PT, R56, UR5, PT ;  /* 0x0000000538007c0c */ /* 0x000fe4000bf26270 */
[----:B------:R-:W-:Y:S02]  /*0d80*/  ISETP.GE.AND P4, PT, R57, UR5, PT ;  /* 0x0000000539007c0c */ /* 0x000fe4000bf86270 */
[----:B------:R-:W-:Y:S01]  /*0d90*/  P2R R54, PR, RZ, 0x2 ;  /* 0x00000002ff367803 */ /* 0x000fe20000000000 */
[----:B0-----:R-:W-:-:S04]  /*0da0*/  IMAD R2, R2, 0x10, R5 ;  /* 0x0000001002027824 */ /* 0x001fc800078e0205 */
[----:B------:R-:W-:Y:S02]  /*0db0*/  IMAD R55, R2, 0x6, RZ ;  /* 0x0000000602377824 */ /* 0x000fe400078e02ff */
[----:B------:R-:W-:Y:S02]  /*0dc0*/  VIADD R2, R0, 0x2 ;  /* 0x0000000200027836 */ /* 0x000fe40000000000 */
[C---:B------:R-:W-:Y:S01]  /*0dd0*/  IMAD R5, R55.reuse, UR5, R0 ;  /* 0x0000000537057c24 */ /* 0x040fe2000f8e0200 */
[----:B------:R-:W-:Y:S02]  /*0de0*/  ISETP.GE.OR P3, PT, R55, UR4, P0 ;  /* 0x0000000437007c0c */ /* 0x000fe40008766670 */
[----:B------:R-:W-:Y:S01]  /*0df0*/  ISETP.GE.AND P0, PT, R2, UR5, PT ;  /* 0x0000000502007c0c */ /* 0x000fe2000bf06270 */
[----:B---3--:R-:W-:Y:S01]  /*0e00*/  IMAD.WIDE R52, R5, 0x4, R38 ;  /* 0x0000000405347825 */ /* 0x008fe200078e0226 */
[C---:B------:R-:W-:Y:S02]  /*0e10*/  ISETP.GE.OR P2, PT, R55.reuse, UR4, P1 ;  /* 0x0000000437007c0c */ /* 0x040fe40008f46670 */
[----:B------:R-:W-:Y:S01]  /*0e20*/  ISETP.GE.OR P1, PT, R55, UR4, P0 ;  /* 0x0000000437007c0c */ /* 0x000fe20008726670 */
[----:B------:R-:W-:-:S02]  /*0e30*/  VIADD R2, R0, 0x3 ;  /* 0x0000000300027836 */ /* 0x000fc40000000000 */
[----:B------:R-:W-:-:S03]  /*0e40*/  VIADD R5, R5, UR5 ;  /* 0x0000000505057c36 */ /* 0x000fc60008000000 */
[----:B------:R-:W-:Y:S01]  /*0e50*/  ISETP.GE.AND P5, PT, R2, UR5, PT ;  /* 0x0000000502007c0c */ /* 0x000fe2000bfa6270 */
[----:B------:R-:W-:Y:S01]  /*0e60*/  VIADD R2, R0, 0x5 ;  /* 0x0000000500027836 */ /* 0x000fe20000000000 */
[----:B-1----:R-:W-:Y:S04]  /*0e70*/  @!P3 STG.E desc[UR6][R52.64], R72 ;  /* 0x000000483400b986 */ /* 0x002fe8000c101906 */
[----:B------:R0:W-:Y:S01]  /*0e80*/  @!P2 STG.E desc[UR6][R52.64+0x4], R7 ;  /* 0x000004073400a986 */ /* 0x0001e2000c101906 */
[C---:B------:R-:W-:Y:S02]  /*0e90*/  ISETP.GE.OR P2, PT, R55.reuse, UR4, P5 ;  /* 0x0000000437007c0c */ /* 0x040fe4000af46670 */
[----:B------:R-:W-:Y:S01]  /*0ea0*/  ISETP.GE.AND P3, PT, R2, UR5, PT ;  /* 0x0000000502007c0c */ /* 0x000fe2000bf66270 */
[----:B------:R1:W-:Y:S01]  /*0eb0*/  @!P1 STG.E desc[UR6][R52.64+0x8], R6 ;  /* 0x0000080634009986 */ /* 0x0003e2000c101906 */
[----:B------:R-:W-:Y:S01]  /*0ec0*/  ISETP.GE.OR P1, PT, R55, UR4, P4 ;  /* 0x0000000437007c0c */ /* 0x000fe2000a726670 */
[----:B------:R-:W-:Y:S01]  /*0ed0*/  VIADD R2, R0, 0x6 ;  /* 0x0000000600027836 */ /* 0x000fe20000000000 */
[----:B0-----:R-:W-:-:S07]  /*0ee0*/  IADD3 R7, PT, PT, R5, UR5, RZ ;  /* 0x0000000505077c10 */ /* 0x001fce000fffe0ff */
[----:B------:R0:W-:Y:S01]  /*0ef0*/  @!P2 STG.E desc[UR6][R52.64+0xc], R4 ;  /* 0x00000c043400a986 */ /* 0x0001e2000c101906 */
[----:B------:R-:W-:Y:S01]  /*0f00*/  ISETP.GE.AND P2, PT, R2, UR5, PT ;  /* 0x0000000502007c0c */ /* 0x000fe2000bf46270 */
[C---:B-1----:R-:W-:Y:S01]  /*0f10*/  VIADD R6, R55.reuse, 0x2 ;  /* 0x0000000237067836 */ /* 0x042fe20000000000 */
[----:B------:R-:W-:Y:S01]  /*0f20*/  IADD3 R2, PT, PT, R0, 0x7, RZ ;  /* 0x0000000700027810 */ /* 0x000fe20007ffe0ff */
[----:B------:R1:W-:Y:S01]  /*0f30*/  @!P1 STG.E desc[UR6][R52.64+0x10], R3 ;  /* 0x0000100334009986 */ /* 0x0003e2000c101906 */
[C---:B------:R-:W-:Y:S01]  /*0f40*/  ISETP.GE.OR P1, PT, R55.reuse, UR4, P3 ;  /* 0x0000000437007c0c */ /* 0x040fe20009f26670 */
[----:B0-----:R-:W-:-:S12]  /*0f50*/  VIADD R4, R55, 0x1 ;  /* 0x0000000137047836 */ /* 0x001fd80000000000 */
[----:B------:R-:W-:Y:S01]  /*0f60*/  @!P1 STG.E desc[UR6][R52.64+0x14], R51 ;  /* 0x0000143334009986 */ /* 0x000fe2000c101906 */
[----:B------:R-:W-:-:S13]  /*0f70*/  ISETP.GE.OR P1, PT, R55, UR4, P2 ;  /* 0x0000000437007c0c */ /* 0x000fda0009726670 */
[----:B------:R-:W-:Y:S01]  /*0f80*/  @!P1 STG.E desc[UR6][R52.64+0x18], R50 ;  /* 0x0000183234009986 */ /* 0x000fe2000c101906 */
[----:B------:R-:W-:Y:S01]  /*0f90*/  ISETP.GE.AND P1, PT, R2, UR5, PT ;  /* 0x0000000502007c0c */ /* 0x000fe2000bf26270 */
[----:B-1----:R-:W-:-:S03]  /*0fa0*/  IMAD.WIDE R2, R5, 0x4, R38 ;  /* 0x0000000405027825 */ /* 0x002fc600078e0226 */
[----:B------:R-:W-:-:S13]  /*0fb0*/  ISETP.GE.OR P6, PT, R55, UR4, P1 ;  /* 0x0000000437007c0c */ /* 0x000fda0008fc6670 */
[----:B------:R-:W-:Y:S01]  /*0fc0*/  @!P6 STG.E desc[UR6][R52.64+0x1c], R66 ;  /* 0x00001c423400e986 */ /* 0x000fe2000c101906 */
[----:B------:R-:W-:-:S04]  /*0fd0*/  ISETP.GE.AND P6, PT, R0, UR5, PT ;  /* 0x0000000500007c0c */ /* 0x000fc8000bfc6270 */
[----:B------:R-:W-:-:S13]  /*0fe0*/  ISETP.GE.OR P6, PT, R4, UR4, P6 ;  /* 0x0000000404007c0c */ /* 0x000fda000b7c6670 */
[----:B------:R-:W-:Y:S01]  /*0ff0*/  @!P6 STG.E desc[UR6][R2.64], R49 ;  /* 0x000000310200e986 */ /* 0x000fe2000c101906 */
[----:B------:R-:W-:-:S04]  /*1000*/  ISETP.GE.AND P6, PT, R56, UR5, PT ;  /* 0x0000000538007c0c */ /* 0x000fc8000bfc6270 */
[----:B------:R-:W-:-:S13]  /*1010*/  ISETP.GE.OR P6, PT, R4, UR4, P6 ;  /* 0x0000000404007c0c */ /* 0x000fda000b7c6670 */
[----:B------:R-:W-:Y:S01]  /*1020*/  @!P6 STG.E desc[UR6][R2.64+0x4], R48 ;  /* 0x000004300200e986 */ /* 0x000fe2000c101906 */
        /* <DEDUP_REMOVED lines=10> */
[----:B------:R-:W-:Y:S01]  /*10d0*/  ISETP.GE.OR P6, PT, R4, UR4, P1 ;  /* 0x0000000404007c0c */ /* 0x000fe20008fc6670 */
[----:B------:R-:W-:-:S04]  /*10e0*/  IMAD.WIDE R4, R7, 0x4, R38 ;  /* 0x0000000407047825 */ /* 0x000fc800078e0226 */
[----:B------:R-:W-:-:S08]  /*10f0*/  VIADD R7, R7, UR5 ;  /* 0x0000000507077c36 */ /* 0x000fd00008000000 */
[----:B------:R0:W-:Y:S01]  /*1100*/  @!P6 STG.E desc[UR6][R2.64+0x1c], R42 ;  /* 0x00001c2a0200e986 */ /* 0x0001e2000c101906 */
[----:B------:R-:W-:-:S04]  /*1110*/  ISETP.GE.AND P6, PT, R0, UR5, PT ;  /* 0x0000000500007c0c */ /* 0x000fc8000bfc6270 */
[----:B------:R-:W-:Y:S01]  /*1120*/  ISETP.GE.OR P6, PT, R6, UR4, P6 ;  /* 0x0000000406007c0c */ /* 0x000fe2000b7c6670 */
[----:B0-----:R-:W-:-:S04]  /*1130*/  IMAD.WIDE R2, R7, 0x4, R38 ;  /* 0x0000000407027825 */ /* 0x001fc800078e0226 */
[----:B------:R-:W-:-:S08]  /*1140*/  VIADD R7, R7, UR5 ;  /* 0x0000000507077c36 */ /* 0x000fd00008000000 */
        /* <DEDUP_REMOVED lines=14> */
[----:B------:R-:W-:Y:S02]  /*1230*/  ISETP.GE.OR P6, PT, R6, UR4, P1 ;  /* 0x0000000406007c0c */ /* 0x000fe40008fc6670 */
[----:B------:R-:W-:-:S11]  /*1240*/  IADD3 R6, PT, PT, R55, 0x3, RZ ;  /* 0x0000000337067810 */ /* 0x000fd60007ffe0ff */
[----:B------:R0:W-:Y:S01]  /*1250*/  @!P6 STG.E desc[UR6][R4.64+0x1c], R32 ;  /* 0x00001c200400e986 */ /* 0x0001e2000c101906 */
[----:B------:R-:W-:-:S04]  /*1260*/  ISETP.GE.AND P6, PT, R0, UR5, PT ;  /* 0x0000000500007c0c */ /* 0x000fc8000bfc6270 */
[----:B------:R-:W-:Y:S01]  /*1270*/  ISETP.GE.OR P6, PT, R6, UR4, P6 ;  /* 0x0000000406007c0c */ /* 0x000fe2000b7c6670 */
[----:B0-----:R-:W-:-:S04]  /*1280*/  IMAD.WIDE R4, R7, 0x4, R38 ;  /* 0x0000000407047825 */ /* 0x001fc800078e0226 */
[----:B------:R-:W-:-:S08]  /*1290*/  VIADD R7, R7, UR5 ;  /* 0x0000000507077c36 */ /* 0x000fd00008000000 */
[----:B------:R0:W-:Y:S01]  /*12a0*/  @!P6 STG.E desc[UR6][R2.64], R31 ;  /* 0x0000001f0200e986 */ /* 0x0001e2000c101906 */
[----:B------:R-:W-:Y:S01]  /*12b0*/  ISETP.GE.AND P6, PT, R56, UR5, PT ;  /* 0x0000000538007c0c */ /* 0x000fe2000bfc6270 */
[----:B------:R-:W-:-:S03]  /*12c0*/  IMAD.WIDE R38, R7, 0x4, R38 ;  /* 0x0000000407267825 */ /* 0x000fc600078e0226 */
[----:B------:R-:W-:-:S13]  /*12d0*/  ISETP.GE.OR P6, PT, R6, UR4, P6 ;  /* 0x0000000406007c0c */ /* 0x000fda000b7c6670 */
[----:B------:R0:W-:Y:S01]  /*12e0*/  @!P6 STG.E desc[UR6][R2.64+0x4], R30 ;  /* 0x0000041e0200e986 */ /* 0x0001e2000c101906 */
        /* <DEDUP_REMOVED lines=10> */
[----:B------:R-:W-:Y:S01]  /*1390*/  ISETP.GE.OR P6, PT, R6, UR4, P1 ;  /* 0x0000000406007c0c */ /* 0x000fe20008fc6670 */
[C---:B------:R-:W-:Y:S01]  /*13a0*/  VIADD R6, R55.reuse, 0x4 ;  /* 0x0000000437067836 */ /* 0x040fe20000000000 */
[----:B------:R-:W-:-:S11]  /*13b0*/  IADD3 R55, PT, PT, R55, 0x5, RZ ;  /* 0x0000000537377810 */ /* 0x000fd60007ffe0ff */
[----:B------:R0:W-:Y:S01]  /*13c0*/  @!P6 STG.E desc[UR6][R2.64+0x1c], R24 ;  /* 0x00001c180200e986 */ /* 0x0001e2000c101906 */
[----:B------:R-:W-:-:S04]  /*13d0*/  ISETP.GE.AND P6, PT, R0, UR5, PT ;  /* 0x0000000500007c0c */ /* 0x000fc8000bfc6270 */
[----:B------:R-:W-:-:S13]  /*13e0*/  ISETP.GE.OR P6, PT, R6, UR4, P6 ;  /* 0x0000000406007c0c */ /* 0x000fda000b7c6670 */
[----:B------:R0:W-:Y:S01]  /*13f0*/  @!P6 STG.E desc[UR6][R4.64], R23 ;  /* 0x000000170400e986 */ /* 0x0001e2000c101906 */
[----:B------:R-:W-:-:S04]  /*1400*/  ISETP.GE.AND P6, PT, R56, UR5, PT ;  /* 0x0000000538007c0c */ /* 0x000fc8000bfc6270 */
[----:B------:R-:W-:-:S13]  /*1410*/  ISETP.GE.OR P6, PT, R6, UR4, P6 ;  /* 0x0000000406007c0c */ /* 0x000fda000b7c6670 */
[----:B------:R0:W-:Y:S01]  /*1420*/  @!P6 STG.E desc[UR6][R4.64+0x4], R22 ;  /* 0x000004160400e986 */ /* 0x0001e2000c101906 */
[----:B------:R-:W-:Y:S02]  /*1430*/  ISETP.GE.OR P6, PT, R6, UR4, P0 ;  /* 0x0000000406007c0c */ /* 0x000fe400087c6670 */
[----:B------:R-:W-:-:S11]  /*1440*/  ISETP.GE.OR P0, PT, R55, UR4, P0 ;  /* 0x0000000437007c0c */ /* 0x000fd60008706670 */
        /* <DEDUP_REMOVED lines=16> */
[----:B------:R-:W-:-:S03]  /*1550*/  ISETP.GE.AND P6, PT, R0, UR5, PT ;  /* 0x0000000500007c0c */ /* 0x000fc6000bfc6270 */
[----:B------:R0:W-:Y:S01]  /*1560*/  @!P0 STG.E desc[UR6][R38.64+0x8], R13 ;  /* 0x0000080d26008986 */ /* 0x0001e2000c101906 */
[----:B------:R-:W-:-:S03]  /*1570*/  ISETP.GE.OR P6, PT, R55, UR4, P6 ;  /* 0x0000000437007c0c */ /* 0x000fc6000b7c6670 */
[----:B------:R0:W-:Y:S04]  /*1580*/  @!P5 STG.E desc[UR6][R38.64+0xc], R12 ;  /* 0x00000c0c2600d986 */ /* 0x0001e8000c101906 */
[----:B------:R0:W-:Y:S04]  /*1590*/  @!P4 STG.E desc[UR6][R38.64+0x10], R11 ;  /* 0x0000100b2600c986 */ /* 0x0001e8000c101906 */
[----:B------:R0:W-:Y:S04]  /*15a0*/  @!P3 STG.E desc[UR6][R38.64+0x14], R10 ;  /* 0x0000140a2600b986 */ /* 0x0001e8000c101906 */
[----:B------:R0:W-:Y:S01]  /*15b0*/  @!P6 STG.E desc[UR6][R38.64], R15 ;  /* 0x0000000f2600e986 */ /* 0x0001e2000c101906 */
[----:B------:R-:W-:-:S03]  /*15c0*/  ISETP.NE.AND P6, PT, R54, RZ, PT ;  /* 0x000000ff3600720c */ /* 0x000fc60003fc5270 */
[----:B------:R0:W-:Y:S01]  /*15d0*/  @!P2 STG.E desc[UR6][R38.64+0x18], R9 ;  /* 0x000018092600a986 */ /* 0x0001e2000c101906 */
[----:B------:R-:W-:-:S13]  /*15e0*/  ISETP.GE.OR P6, PT, R55, UR4, P6 ;  /* 0x0000000437007c0c */ /* 0x000fda000b7c6670 */
[----:B------:R0:W-:Y:S01]  /*15f0*/  @!P6 STG.E desc[UR6][R38.64+0x4], R14 ;  /* 0x0000040e2600e986 */ /* 0x0001e2000c101906 */
[----:B------:R-:W-:Y:S05]  /*1600*/  @P1 EXIT ;  /* 0x000000000000194d */ /* 0x000fea0003800000 */
[----:B------:R-:W-:Y:S01]  /*1610*/  STG.E desc[UR6][R38.64+0x1c], R8 ;  /* 0x00001c0826007986 */ /* 0x000fe2000c101906 */
[----:B------:R-:W-:Y:S05]  /*1620*/  EXIT ;  /* 0x000000000000794d */ /* 0x000fea0003800000 */
.L_x_2:
[----:B------:R-:W-:-:S00]  /*1630*/  BRA `(.L_x_2) ;  /* 0xfffffffc00fc7947 */ /* 0x000fc0000383ffff */
[----:B------:R-:W-:-:S00]  /*1640*/  NOP ;  /* 0x0000000000007918 */ /* 0x000fc00000000000 */
        /* <DEDUP_REMOVED lines=11> */
.L_x_32:


//--------------------- .text._Z39sgemm_nt_128x128_lds_unroll8_double_bufPKfS0_Pfiii --------------------------
	.section	.text._Z39sgemm_nt_128x128_lds_unroll8_double_bufPKfS0_Pfiii,"ax",@progbits
	.align	128
        .global         _Z39sgemm_nt_128x128_lds_unroll8_double_bufPKfS0_Pfiii
        .type           _Z39sgemm_nt_128x128_lds_unroll8_double_bufPKfS0_Pfiii,@function
        .size           _Z39sgemm_nt_128x128_lds_unroll8_double_bufPKfS0_Pfiii,(.L_x_33 - _Z39sgemm_nt_128x128_lds_unroll8_double_bufPKfS0_Pfiii)
        .other          _Z39sgemm_nt_128x128_lds_unroll8_double_bufPKfS0_Pfiii,@"STO_CUDA_ENTRY STV_DEFAULT"
_Z39sgemm_nt_128x128_lds_unroll8_double_bufPKfS0_Pfiii:
.text._Z39sgemm_nt_128x128_lds_unroll8_double_bufPKfS0_Pfiii:
[----:B------:R-:W-:Y:S01]  /*0000*/  LDC R1, c[0x0][0x37c] ;  /* 0x0000df00ff017b82 */ /* 0x000fe20000000800 */
[----:B------:R-:W0:Y:S01]  /*0010*/  S2R R3, SR_TID.Y ;  /* 0x0000000000037919 */ /* 0x000e220000002200 */
[----:B------:R-:W1:Y:S01]  /*0020*/  LDCU.64 UR8, c[0x0][0x358] ;  /* 0x00006b00ff0877ac */ /* 0x000e620008000a00 */
[----:B------:R-:W-:Y:S01]  /*0030*/  BSSY.RECONVERGENT B0, `(.L_x_3) ;  /* 0x0000026000007945 */ /* 0x000fe20003800200 */
[----:B------:R-:W0:Y:S01]  /*0040*/  S2R R0, SR_TID.X ;  /* 0x0000000000007919 */ /* 0x000e220000002100 */
[----:B------:R-:W2:Y:S01]  /*0050*/  S2R R9, SR_CTAID.Y ;  /* 0x0000000000097919 */ /* 0x000ea20000002600 */
[----:B------:R-:W3:Y:S01]  /*0060*/  S2R R11, SR_CTAID.X ;  /* 0x00000000000b7919 */ /* 0x000ee20000002500 */
[----:B0-----:R-:W-:-:S04]  /*0070*/  LEA R78, R3, R0, 0x4 ;  /* 0x00000000034e7211 */ /* 0x001fc800078e20ff */
[----:B------:R-:W-:-:S13]  /*0080*/  ISETP.GT.U32.AND P0, PT, R78, 0x7f, PT ;  /* 0x0000007f4e00780c */ /* 0x000fda0003f04070 */
[----:B-123--:R-:W-:Y:S05]  /*0090*/  @P0 BRA `(.L_x_4) ;  /* 0x00000000003c0947 */ /* 0x00efea0003800000 */
[----:B------:R-:W0:Y:S01]  /*00a0*/  LDCU UR4, c[0x0][0x3a0] ;  /* 0x00007400ff0477ac */ /* 0x000e220008000800 */
[----:B------:R-:W1:Y:S01]  /*00b0*/  LDC.64 R4, c[0x0][0x380] ;  /* 0x0000e000ff047b82 */ /* 0x000e620000000a00 */
[-C--:B------:R-:W-:Y:S02]  /*00c0*/  LEA R2, R9, R78.reuse, 0x7 ;  /* 0x0000004e09027211 */ /* 0x080fe400078e38ff */
[----:B------:R-:W-:-:S05]  /*00d0*/  LEA R8, R11, R78, 0x7 ;  /* 0x0000004e0b087211 */ /* 0x000fca00078e38ff */
[----:B------:R-:W2:Y:S01]  /*00e0*/  LDC.64 R6, c[0x0][0x388] ;  /* 0x0000e200ff067b82 */ /* 0x000ea20000000a00 */
[----:B0-----:R-:W-:-:S05]  /*00f0*/  MOV R25, UR4 ;  /* 0x0000000400197c02 */ /* 0x001fca0008000f00 */
[-C--:B------:R-:W-:Y:S02]  /*0100*/  IMAD R9, R2, R25.reuse, RZ ;  /* 0x0000001902097224 */ /* 0x080fe400078e02ff */
[----:B------:R-:W-:Y:S02]  /*0110*/  IMAD R11, R8, R25, RZ ;  /* 0x00000019080b7224 */ /* 0x000fe400078e02ff */
[----:B-1----:R-:W-:-:S03]  /*0120*/  IMAD.WIDE R4, R9, 0x4, R4 ;  /* 0x0000000409047825 */ /* 0x002fc600078e0204 */
[----:B------:R-:W-:Y:S01]  /*0130*/  MOV R92, R4 ;  /* 0x00000004005c7202 */ /* 0x000fe20000000f00 */
[----:B--2---:R-:W-:Y:S01]  /*0140*/  IMAD.WIDE R6, R11, 0x4, R6 ;  /* 0x000000040b067825 */ /* 0x004fe200078e0206 */
[----:B------:R-:W-:Y:S02]  /*0150*/  MOV R93, R5 ;  /* 0x00000005005d7202 */ /* 0x000fe40000000f00 */
[----:B------:R-:W-:Y:S02]  /*0160*/  MOV R90, R6 ;  /* 0x00000006005a7202 */ /* 0x000fe40000000f00 */
[----:B------:R-:W-:Y:S01]  /*0170*/  MOV R91, R7 ;  /* 0x00000007005b7202 */ /* 0x000fe20000000f00 */
[----:B------:R-:W-:Y:S06]  /*0180*/  BRA `(.L_x_5) ;  /* 0x0000000000407947 */ /* 0x000fec0003800000 */
.L_x_4:
[----:B------:R-:W0:Y:S01]  /*0190*/  LDCU UR4, c[0x0][0x3a0] ;  /* 0x00007400ff0477ac */ /* 0x000e220008000800 */
[----:B------:R-:W1:Y:S01]  /*01a0*/  LDC.64 R4, c[0x0][0x380] ;  /* 0x0000e000ff047b82 */ /* 0x000e620000000a00 */
[C---:B------:R-:W-:Y:S02]  /*01b0*/  LOP3.LUT R2, R78.reuse, 0x7f, RZ, 0xc0, !PT ;  /* 0x0000007f4e027812 */ /* 0x040fe400078ec0ff */
[----:B------:R-:W-:Y:S02]  /*01c0*/  IADD3 R78, PT, PT, R78, 0x100, RZ ;  /* 0x000001004e4e7810 */ /* 0x000fe40007ffe0ff */
[-C--:B------:R-:W-:Y:S02]  /*01d0*/  LEA R8, R9, R2.reuse, 0x7 ;  /* 0x0000000209087211 */ /* 0x080fe400078e38ff */
[----:B------:R-:W-:Y:S01]  /*01e0*/  LEA R2, R11, R2, 0x7 ;  /* 0x000000020b027211 */ /* 0x000fe200078e38ff */
[----:B------:R-:W2:Y:S01]  /*01f0*/  LDC.64 R6, c[0x0][0x388] ;  /* 0x0000e200ff067b82 */ /* 0x000ea20000000a00 */
[----:B0-----:R-:W-:-:S05]  /*0200*/  MOV R25, UR4 ;  /* 0x0000000400197c02 */ /* 0x001fca0008000f00 */
[-C--:B------:R-:W-:Y:S02]  /*0210*/  IMAD R9, R8, R25.reuse, RZ ;  /* 0x0000001908097224 */ /* 0x080fe400078e02ff */
[----:B------:R-:W-:Y:S02]  /*0220*/  IMAD R11, R2, R25, RZ ;  /* 0x00000019020b7224 */ /* 0x000fe400078e02ff */
[----:B-1----:R-:W-:-:S03]  /*0230*/  IMAD.WIDE R4, R9, 0x4, R4 ;  /* 0x0000000409047825 */ /* 0x002fc600078e0204 */
[----:B------:R-:W-:Y:S01]  /*0240*/  IADD3 R92, P0, PT, R4, 0x8, RZ ;  /* 0x00000008045c7810 */ /* 0x000fe20007f1e0ff */
[----:B--2---:R-:W-:-:S03]  /*0250*/  IMAD.WIDE R6, R11, 0x4, R6 ;  /* 0x000000040b067825 */ /* 0x004fc600078e0206 */
[----:B------:R-:W-:Y:S02]  /*0260*/  IADD3.X R93, PT, PT, RZ, R5, RZ, P0, !PT ;  /* 0x00000005ff5d7210 */ /* 0x000fe400007fe4ff */
[----:B------:R-:W-:-:S04]  /*0270*/  IADD3 R90, P1, PT, R6, 0x8, RZ ;  /* 0x00000008065a7810 */ /* 0x000fc80007f3e0ff */
[----:B------:R-:W-:-:S09]  /*0280*/  IADD3.X R91, PT, PT, RZ, R7, RZ, P1, !PT ;  /* 0x00000007ff5b7210 */ /* 0x000fd20000ffe4ff */
.L_x_5:
[----:B------:R-:W-:Y:S05]  /*0290*/  BSYNC.RECONVERGENT B0 ;  /* 0x0000000000007941 */ /* 0x000fea0003800200 */
.L_x_3:
[----:B------:R-:W2:Y:S04]  /*02a0*/  LDG.E R5, desc[UR8][R92.64] ;  /* 0x000000085c057981 */ /* 0x000ea8000c1e1900 */
[----:B------:R-:W3:Y:S04]  /*02b0*/  LDG.E R7, desc[UR8][R92.64+0x4] ;  /* 0x000004085c077981 */ /* 0x000ee8000c1e1900 */
[----:B------:R-:W4:Y:S04]  /*02c0*/  LDG.E R9, desc[UR8][R90.64] ;  /* 0x000000085a097981 */ /* 0x000f28000c1e1900 */
[----:B------:R-:W5:Y:S01]  /*02d0*/  LDG.E R11, desc[UR8][R90.64+0x4] ;  /* 0x000004085a0b7981 */ /* 0x000f62000c1e1900 */
[----:B------:R-:W0:Y:S01]  /*02e0*/  S2UR UR6, SR_CgaCtaId ;  /* 0x00000000000679c3 */ /* 0x000e220000008800 */
[----:B------:R-:W-:Y:S01]  /*02f0*/  UMOV UR4, 0x400 ;  /* 0x0000040000047882 */ /* 0x000fe20000000000 */
[----:B------:R-:W-:Y:S01]  /*0300*/  ISETP.GE.AND P0, PT, R25, 0x9, PT ;  /* 0x000000091900780c */ /* 0x000fe20003f06270 */
[----:B------:R-:W-:Y:S01]  /*0310*/  UIADD3 UR5, UPT, UPT, UR4, 0x1000, URZ ;  /* 0x0000100004057890 */ /* 0x000fe2000fffe0ff */
[----:B------:R-:W-:Y:S01]  /*0320*/  HFMA2 R87, -RZ, RZ, 0, 0 ;  /* 0x00000000ff577431 */ /* 0x000fe200000001ff */
[----:B------:R-:W-:Y:S01]  /*0330*/  MOV R85, RZ ;  /* 0x000000ff00557202 */ /* 0x000fe20000000f00 */
[----:B------:R-:W-:Y:S01]  /*0340*/  HFMA2 R83, -RZ, RZ, 0, 0 ;  /* 0x00000000ff537431 */ /* 0x000fe200000001ff */
[----:B------:R-:W-:Y:S01]  /*0350*/  MOV R81, RZ ;  /* 0x000000ff00517202 */ /* 0x000fe20000000f00 */
[----:B------:R-:W-:Y:S01]  /*0360*/  HFMA2 R79, -RZ, RZ, 0, 0 ;  /* 0x00000000ff4f7431 */ /* 0x000fe200000001ff */
[----:B------:R-:W-:-:S02]  /*0370*/  CS2R R76, SRZ ;  /* 0x00000000004c7805 */ /* 0x000fc4000001ff00 */
[----:B------:R-:W-:Y:S02]  /*0380*/  CS2R R74, SRZ ;  /* 0x00000000004a7805 */ /* 0x000fe4000001ff00 */
[----:B------:R-:W-:Y:S02]  /*0390*/  CS2R R72, SRZ ;  /* 0x0000000000487805 */ /* 0x000fe4000001ff00 */
[----:B------:R-:W-:Y:S02]  /*03a0*/  CS2R R70, SRZ ;  /* 0x0000000000467805 */ /* 0x000fe4000001ff00 */
[----:B------:R-:W-:Y:S02]  /*03b0*/  CS2R R68, SRZ ;  /* 0x0000000000447805 */ /* 0x000fe4000001ff00 */
[----:B------:R-:W-:Y:S02]  /*03c0*/  CS2R R66, SRZ ;  /* 0x0000000000427805 */ /* 0x000fe4000001ff00 */
[----:B------:R-:W-:-:S02]  /*03d0*/  CS2R R64, SRZ ;  /* 0x0000000000407805 */ /* 0x000fc4000001ff00 */
[----:B------:R-:W-:Y:S02]  /*03e0*/  CS2R R62, SRZ ;  /* 0x00000000003e7805 */ /* 0x000fe4000001ff00 */
[----:B------:R-:W-:Y:S02]  /*03f0*/  MOV R2, RZ ;  /* 0x000000ff00027202 */ /* 0x000fe40000000f00 */
[----:B------:R-:W-:Y:S02]  /*0400*/  CS2R R12, SRZ ;  /* 0x00000000000c7805 */ /* 0x000fe4000001ff00 */
[----:B------:R-:W-:Y:S02]  /*0410*/  CS2R R14, SRZ ;  /* 0x00000000000e7805 */ /* 0x000fe4000001ff00 */
[----:B------:R-:W-:Y:S02]  /*0420*/  CS2R R16, SRZ ;  /* 0x0000000000107805 */ /* 0x000fe4000001ff00 */
[----:B------:R-:W-:-:S02]  /*0430*/  CS2R R18, SRZ ;  /* 0x0000000000127805 */ /* 0x000fc4000001ff00 */
[----:B------:R-:W-:Y:S02]  /*0440*/  CS2R R20, SRZ ;  /* 0x0000000000147805 */ /* 0x000fe4000001ff00 */
[----:B------:R-:W-:Y:S01]  /*0450*/  CS2R R22, SRZ ;  /* 0x0000000000167805 */ /* 0x000fe2000001ff00 */
[----:B0-----:R-:W-:Y:S01]  /*0460*/  ULEA UR4, UR6, UR4, 0x18 ;  /* 0x0000000406047291 */ /* 0x001fe2000f8ec0ff */
[----:B------:R-:W-:Y:S01]  /*0470*/  CS2R R40, SRZ ;  /* 0x0000000000287805 */ /* 0x000fe2000001ff00 */
[----:B------:R-:W-:Y:S01]  /*0480*/  ULEA UR5, UR6, UR5, 0x18 ;  /* 0x0000000506057291 */ /* 0x000fe2000f8ec0ff */
[----:B------:R-:W-:Y:S02]  /*0490*/  CS2R R42, SRZ ;  /* 0x00000000002a7805 */ /* 0x000fe4000001ff00 */
[----:B------:R-:W-:Y:S02]  /*04a0*/  CS2R R44, SRZ ;  /* 0x00000000002c7805 */ /* 0x000fe4000001ff00 */
[----:B------:R-:W-:-:S02]  /*04b0*/  CS2R R46, SRZ ;  /* 0x00000000002e7805 */ /* 0x000fc4000001ff00 */
[----:B------:R-:W-:Y:S02]  /*04c0*/  MOV R89, UR4 ;  /* 0x0000000400597c02 */ /* 0x000fe40008000f00 */
[----:B------:R-:W-:Y:S02]  /*04d0*/  CS2R R48, SRZ ;  /* 0x0000000000307805 */ /* 0x000fe4000001ff00 */
[----:B------:R-:W-:Y:S02]  /*04e0*/  MOV R84, UR5 ;  /* 0x0000000500547c02 */ /* 0x000fe40008000f00 */
[----:B------:R-:W-:Y:S02]  /*04f0*/  CS2R R50, SRZ ;  /* 0x0000000000327805 */ /* 0x000fe4000001ff00 */
[----:B------:R-:W-:Y:S02]  /*0500*/  LEA R80, R78, R89, 0x2 ;  /* 0x000000594e507211 */ /* 0x000fe400078e10ff */
[----:B------:R-:W-:-:S02]  /*0510*/  CS2R R52, SRZ ;  /* 0x0000000000347805 */ /* 0x000fc4000001ff00 */
[----:B------:R-:W-:Y:S02]  /*0520*/  LEA R78, R78, R84, 0x2 ;  /* 0x000000544e4e7211 */ /* 0x000fe400078e10ff */
[----:B------:R-:W-:Y:S02]  /*0530*/  CS2R R54, SRZ ;  /* 0x0000000000367805 */ /* 0x000fe4000001ff00 */
[----:B------:R-:W-:Y:S02]  /*0540*/  CS2R R56, SRZ ;  /* 0x0000000000387805 */ /* 0x000fe4000001ff00 */
[----:B------:R-:W-:Y:S02]  /*0550*/  CS2R R58, SRZ ;  /* 0x00000000003a7805 */ /* 0x000fe4000001ff00 */
[----:B------:R-:W-:Y:S01]  /*0560*/  CS2R R60, SRZ ;  /* 0x00000000003c7805 */ /* 0x000fe2000001ff00 */
[----:B--2---:R0:W-:Y:S04]  /*0570*/  STS [R80], R5 ;  /* 0x0000000550007388 */ /* 0x0041e80000000800 */
[----:B---3--:R1:W-:Y:S04]  /*0580*/  STS [R80+0x200], R7 ;  /* 0x0002000750007388 */ /* 0x0083e80000000800 */
[----:B----4-:R2:W-:Y:S01]  /*0590*/  STS [R78], R9 ;  /* 0x000000094e007388 */ /* 0x0105e20000000800 */
[----:B0-----:R-:W-:-:S03]  /*05a0*/  CS2R R4, SRZ ;  /* 0x0000000000047805 */ /* 0x001fc6000001ff00 */
[----:B-----5:R0:W-:Y:S01]  /*05b0*/  STS [R78+0x200], R11 ;  /* 0x0002000b4e007388 */ /* 0x0201e20000000800 */
[----:B-1----:R-:W-:Y:S02]  /*05c0*/  CS2R R6, SRZ ;  /* 0x0000000000067805 */ /* 0x002fe4000001ff00 */
[----:B--2---:R-:W-:Y:S02]  /*05d0*/  CS2R R8, SRZ ;  /* 0x0000000000087805 */ /* 0x004fe4000001ff00 */
[----:B0-----:R-:W-:Y:S01]  /*05e0*/  CS2R R10, SRZ ;  /* 0x00000000000a7805 */ /* 0x001fe2000001ff00 */
[----:B------:R-:W-:Y:S06]  /*05f0*/  @!P0 BRA `(.L_x_6) ;  /* 0x0000000c00088947 */ /* 0x000fec0003800000 */
[----:B------:R-:W-:Y:S02]  /*0600*/  MOV R82, RZ ;  /* 0x000000ff00527202 */ /* 0x000fe40000000f00 */
[----:B------:R-:W-:-:S07]  /*0610*/  MOV R87, RZ ;  /* 0x000000ff00577202 */ /* 0x000fce0000000f00 */
.L_x_10:
[----:B------:R-:W-:Y:S01]  /*0620*/  BAR.SYNC.DEFER_BLOCKING 0x0 ;  /* 0x0000000000007b1d */ /* 0x000fe20000010000 */
[----:B------:R-:W-:-:S04]  /*0630*/  IMAD.WIDE.U32 R26, R82, 0x4, R92 ;  /* 0x00000004521a7825 */ /* 0x000fc800078e005c */
[----:B------:R-:W-:Y:S01]  /*0640*/  IMAD.WIDE.U32 R24, R82, 0x4, R90 ;  /* 0x0000000452187825 */ /* 0x000fe200078e005a */
[----:B------:R-:W2:Y:S04]  /*0650*/  LDG.E R29, desc[UR8][R26.64+0x10] ;  /* 0x000010081a1d7981 */ /* 0x000ea8000c1e1900 */
[----:B------:R-:W3:Y:S04]  /*0660*/  LDG.E R31, desc[UR8][R26.64+0x14] ;  /* 0x000014081a1f7981 */ /* 0x000ee8000c1e1900 */
[----:B------:R-:W4:Y:S04]  /*0670*/  LDG.E R33, desc[UR8][R24.64+0x10] ;  /* 0x0000100818217981 */ /* 0x000f28000c1e1900 */
[----:B------:R-:W5:Y:S01]  /*0680*/  LDG.E R35, desc[UR8][R24.64+0x14] ;  /* 0x0000140818237981 */ /* 0x000f62000c1e1900 */
[----:B------:R-:W0:Y:S01]  /*0690*/  S2UR UR5, SR_CgaCtaId ;  /* 0x00000000000579c3 */ /* 0x000e220000008800 */
[----:B------:R-:W-:Y:S01]  /*06a0*/  UMOV UR4, 0x400 ;  /* 0x0000040000047882 */ /* 0x000fe20000000000 */
[----:B------:R-:W-:Y:S01]  /*06b0*/  HFMA2 R36, -RZ, RZ, 0, 9.5367431640625e-07 ;  /* 0x00000010ff247431 */ /* 0x000fe200000001ff */
[----:B------:R-:W1:Y:S01]  /*06c0*/  S2R R0, SR_TID.X ;  /* 0x0000000000007919 */ /* 0x000e620000002100 */
[----:B------:R-:W-:Y:S01]  /*06d0*/  UIADD3 UR6, UPT, UPT, UR4, 0x1000, URZ ;  /* 0x0000100004067890 */ /* 0x000fe2000fffe0ff */
[----:B------:R-:W-:Y:S01]  /*06e0*/  BSSY.RECONVERGENT B0, `(.L_x_7) ;  /* 0x0000055000007945 */ /* 0x000fe20003800200 */
[----:B------:R-:W1:Y:S01]  /*06f0*/  S2R R3, SR_TID.Y ;  /* 0x0000000000037919 */ /* 0x000e620000002200 */
[----:B0-----:R-:W-:-:S02]  /*0700*/  ULEA UR4, UR5, UR4, 0x18 ;  /* 0x0000000405047291 */ /* 0x001fc4000f8ec0ff */
[----:B------:R-:W-:-:S04]  /*0710*/  ULEA UR6, UR5, UR6, 0x18 ;  /* 0x0000000605067291 */ /* 0x000fc8000f8ec0ff */
[----:B------:R-:W-:Y:S02]  /*0720*/  MOV R89, UR4 ;  /* 0x0000000400597c02 */ /* 0x000fe40008000f00 */
[----:B------:R-:W-:Y:S02]  /*0730*/  MOV R84, UR6 ;  /* 0x0000000600547c02 */ /* 0x000fe40008000f00 */
[----:B-1----:R-:W-:Y:S02]  /*0740*/  LEA R37, R0, R89, 0x5 ;  /* 0x0000005900257211 */ /* 0x002fe400078e28ff */
[----:B------:R-:W-:Y:S01]  /*0750*/  LEA R39, R3, R84, 0x5 ;  /* 0x0000005403277211 */ /* 0x000fe200078e28ff */
[----:B--2---:R0:W-:Y:S04]  /*0760*/  STS [R80+0x800], R29 ;  /* 0x0008001d50007388 */ /* 0x0041e80000000800 */
[----:B---3--:R0:W-:Y:S04]  /*0770*/  STS [R80+0xa00], R31 ;  /* 0x000a001f50007388 */ /* 0x0081e80000000800 */
[----:B----4-:R0:W-:Y:S04]  /*0780*/  STS [R78+0x800], R33 ;  /* 0x000800214e007388 */ /* 0x0101e80000000800 */
[----:B-----5:R0:W-:Y:S02]  /*0790*/  STS [R78+0xa00], R35 ;  /* 0x000a00234e007388 */ /* 0x0201e40000000800 */
.L_x_8:
[-C--:B------:R-:W-:Y:S02]  /*07a0*/  IADD3 R38, PT, PT, R37, R36.reuse, RZ ;  /* 0x0000002425267210 */ /* 0x080fe40007ffe0ff */
[----:B------:R-:W-:Y:S02]  /*07b0*/  IADD3 R86, PT, PT, R39, R36, RZ ;  /* 0x0000002427567210 */ /* 0x000fe40007ffe0ff */
[----:B------:R-:W-:Y:S01]  /*07c0*/  IADD3 R36, PT, PT, R36, 0x200, RZ ;  /* 0x0000020024247810 */ /* 0x000fe20007ffe0ff */
[----:B0-----:R-:W-:Y:S03]  /*07d0*/  LDS.128 R28, [R38+-0x10] ;  /* 0xfffff000261c7984 */ /* 0x001fe60000000c00 */
[----:B------:R-:W-:Y:S01]  /*07e0*/  ISETP.NE.AND P0, PT, R36, 0x810, PT ;  /* 0x000008102400780c */ /* 0x000fe20003f05270 */
[----:B------:R-:W0:Y:S04]  /*07f0*/  LDS.128 R32, [R86+-0x10] ;  /* 0xfffff00056207984 */ /* 0x000e280000000c00 */
[----:B------:R-:W1:Y:S01]  /*0800*/  LDS.128 R24, [R38] ;  /* 0x0000000026187984 */ /* 0x000e620000000c00 */
[----:B0-----:R-:W-:Y:S01]  /*0810*/  FFMA R87, R28, R32, R87 ;  /* 0x000000201c577223 */ /* 0x001fe20000000057 */
[C---:B------:R-:W-:Y:S01]  /*0820*/  FFMA R75, R32.reuse, R29, R75 ;  /* 0x0000001d204b7223 */ /* 0x040fe2000000004b */
[C---:B------:R-:W-:Y:S01]  /*0830*/  FFMA R69, R32.reuse, R30, R69 ;  /* 0x0000001e20457223 */ /* 0x040fe20000000045 */
[C---:B------:R-:W-:Y:S01]  /*0840*/  FFMA R4, R32.reuse, R31, R4 ;  /* 0x0000001f20047223 */ /* 0x040fe20000000004 */
[C---:B-1----:R-:W-:Y:S01]  /*0850*/  FFMA R15, R32.reuse, R24, R15 ;  /* 0x00000018200f7223 */ /* 0x042fe2000000000f */
[C---:B------:R-:W-:Y:S01]  /*0860*/  FFMA R18, R32.reuse, R25, R18 ;  /* 0x0000001920127223 */ /* 0x040fe20000000012 */
[C---:B------:R-:W-:Y:S01]  /*0870*/  FFMA R47, R32.reuse, R26, R47 ;  /* 0x0000001a202f7223 */ /* 0x040fe2000000002f */
[----:B------:R-:W-:Y:S01]  /*0880*/  FFMA R50, R32, R27, R50 ;  /* 0x0000001b20327223 */ /* 0x000fe20000000032 */
[-C--:B------:R-:W-:Y:S01]  /*0890*/  FFMA R85, R28, R33.reuse, R85 ;  /* 0x000000211c557223 */ /* 0x080fe20000000055 */
[----:B------:R-:W-:Y:S01]  /*08a0*/  FFMA R72, R29, R33, R72 ;  /* 0x000000211d487223 */ /* 0x000fe20000000048 */
[C---:B------:R-:W-:Y:S01]  /*08b0*/  FFMA R62, R33.reuse, R30, R62 ;  /* 0x0000001e213e7223 */ /* 0x040fe2000000003e */
[C---:B------:R-:W-:Y:S01]  /*08c0*/  FFMA R6, R33.reuse, R31, R6 ;  /* 0x0000001f21067223 */ /* 0x040fe20000000006 */
[----:B------:R-:W-:Y:S01]  /*08d0*/  FFMA R17, R24, R33, R17 ;  /* 0x0000002118117223 */ /* 0x000fe20000000011 */
[C---:B------:R-:W-:Y:S01]  /*08e0*/  FFMA R20, R33.reuse, R25, R20 ;  /* 0x0000001921147223 */ /* 0x040fe20000000014 */
[C---:B------:R-:W-:Y:S01]  /*08f0*/  FFMA R49, R33.reuse, R26, R49 ;  /* 0x0000001a21317223 */ /* 0x040fe20000000031 */
[----:B------:R-:W-:Y:S01]  /*0900*/  FFMA R52, R33, R27, R52 ;  /* 0x0000001b21347223 */ /* 0x000fe20000000034 */
[-C--:B------:R-:W-:Y:S01]  /*0910*/  FFMA R83, R28, R34.reuse, R83 ;  /* 0x000000221c537223 */ /* 0x080fe20000000053 */
[CC--:B------:R-:W-:Y:S01]  /*0920*/  FFMA R70, R29.reuse, R34.reuse, R70 ;  /* 0x000000221d467223 */ /* 0x0c0fe20000000046 */
[-C--:B------:R-:W-:Y:S01]  /*0930*/  FFMA R67, R30, R34.reuse, R67 ;  /* 0x000000221e437223 */ /* 0x080fe20000000043 */
[----:B------:R-:W-:Y:S01]  /*0940*/  FFMA R9, R34, R31, R9 ;  /* 0x0000001f22097223 */ /* 0x000fe20000000009 */
[----:B------:R-:W-:Y:S01]  /*0950*/  FFMA R19, R24, R34, R19 ;  /* 0x0000002218137223 */ /* 0x000fe20000000013 */
[C---:B------:R-:W-:Y:S01]  /*0960*/  FFMA R22, R34.reuse, R25, R22 ;  /* 0x0000001922167223 */ /* 0x040fe20000000016 */
[CC--:B------:R-:W-:Y:S01]  /*0970*/  FFMA R51, R34.reuse, R26.reuse, R51 ;  /* 0x0000001a22337223 */ /* 0x0c0fe20000000033 */
[----:B------:R-:W-:Y:S01]  /*0980*/  FFMA R54, R34, R27, R54 ;  /* 0x0000001b22367223 */ /* 0x000fe20000000036 */
[-C--:B------:R-:W-:Y:S01]  /*0990*/  FFMA R81, R28, R35.reuse, R81 ;  /* 0x000000231c517223 */ /* 0x080fe20000000051 */
[-C--:B------:R-:W-:Y:S01]  /*09a0*/  FFMA R68, R29, R35.reuse, R68 ;  /* 0x000000231d447223 */ /* 0x080fe20000000044 */
[-C--:B------:R-:W-:Y:S01]  /*09b0*/  FFMA R65, R30, R35.reuse, R65 ;  /* 0x000000231e417223 */ /* 0x080fe20000000041 */
[-C--:B------:R-:W-:Y:S01]  /*09c0*/  FFMA R8, R31, R35.reuse, R8 ;  /* 0x000000231f087223 */ /* 0x080fe20000000008 */
[----:B------:R-:W-:Y:S01]  /*09d0*/  FFMA R21, R24, R35, R21 ;  /* 0x0000002318157223 */ /* 0x000fe20000000015 */
[C---:B------:R-:W-:Y:S01]  /*09e0*/  FFMA R40, R35.reuse, R25, R40 ;  /* 0x0000001923287223 */ /* 0x040fe20000000028 */
[C---:B------:R-:W-:Y:S01]  /*09f0*/  FFMA R53, R35.reuse, R26, R53 ;  /* 0x0000001a23357223 */ /* 0x040fe20000000035 */
[----:B------:R-:W-:-:S02]  /*0a00*/  FFMA R56, R35, R27, R56 ;  /* 0x0000001b23387223 */ /* 0x000fc40000000038 */
[----:B------:R-:W0:Y:S02]  /*0a10*/  LDS.128 R32, [R86] ;  /* 0x0000000056207984 */ /* 0x000e240000000c00 */
[C---:B0-----:R-:W-:Y:S01]  /*0a20*/  FFMA R79, R28.reuse, R32, R79 ;  /* 0x000000201c4f7223 */ /* 0x041fe2000000004f */
[C---:B------:R-:W-:Y:S01]  /*0a30*/  FFMA R76, R28.reuse, R33, R76 ;  /* 0x000000211c4c7223 */ /* 0x040fe2000000004c */
[CC--:B------:R-:W-:Y:S01]  /*0a40*/  FFMA R77, R28.reuse, R34.reuse, R77 ;  /* 0x000000221c4d7223 */ /* 0x0c0fe2000000004d */
[----:B------:R-:W-:Y:S01]  /*0a50*/  FFMA R74, R28, R35, R74 ;  /* 0x000000231c4a7223 */ /* 0x000fe2000000004a */
[C---:B------:R-:W-:Y:S01]  /*0a60*/  FFMA R73, R32.reuse, R29, R73 ;  /* 0x0000001d20497223 */ /* 0x040fe20000000049 */
[C---:B------:R-:W-:Y:S01]  /*0a70*/  FFMA R66, R29.reuse, R33, R66 ;  /* 0x000000211d427223 */ /* 0x040fe20000000042 */
[C---:B------:R-:W-:Y:S01]  /*0a80*/  FFMA R71, R29.reuse, R34, R71 ;  /* 0x000000221d477223 */ /* 0x040fe20000000047 */
[----:B------:R-:W-:Y:S01]  /*0a90*/  FFMA R64, R29, R35, R64 ;  /* 0x000000231d407223 */ /* 0x000fe20000000040 */
[----:B------:R-:W-:Y:S01]  /*0aa0*/  FFMA R63, R32, R30, R63 ;  /* 0x0000001e203f7223 */ /* 0x000fe2000000003f */
[C---:B------:R-:W-:Y:S01]  /*0ab0*/  FFMA R5, R30.reuse, R33, R5 ;  /* 0x000000211e057223 */ /* 0x040fe20000000005 */
[CC--:B------:R-:W-:Y:S01]  /*0ac0*/  FFMA R7, R30.reuse, R34.reuse, R7 ;  /* 0x000000221e077223 */ /* 0x0c0fe20000000007 */
[----:B------:R-:W-:Y:S01]  /*0ad0*/  FFMA R2, R30, R35, R2 ;  /* 0x000000231e027223 */ /* 0x000fe20000000002 */
[----:B------:R-:W-:Y:S01]  /*0ae0*/  FFMA R11, R32, R31, R11 ;  /* 0x0000001f200b7223 */ /* 0x000fe2000000000b */
[C---:B------:R-:W-:Y:S01]  /*0af0*/  FFMA R10, R31.reuse, R33, R10 ;  /* 0x000000211f0a7223 */ /* 0x040fe2000000000a */
[C---:B------:R-:W-:Y:S01]  /*0b00*/  FFMA R13, R31.reuse, R34, R13 ;  /* 0x000000221f0d7223 */ /* 0x040fe2000000000d */
[----:B------:R-:W-:Y:S01]  /*0b10*/  FFMA R12, R31, R35, R12 ;  /* 0x000000231f0c7223 */ /* 0x000fe2000000000c */
[C---:B------:R-:W-:Y:S01]  /*0b20*/  FFMA R23, R24.reuse, R32, R23 ;  /* 0x0000002018177223 */ /* 0x040fe20000000017 */
[C---:B------:R-:W-:Y:S01]  /*0b30*/  FFMA R14, R24.reuse, R33, R14 ;  /* 0x00000021180e7223 */ /* 0x040fe2000000000e */
[CC--:B------:R-:W-:Y:S01]  /*0b40*/  FFMA R41, R24.reuse, R34.reuse, R41 ;  /* 0x0000002218297223 */ /* 0x0c0fe20000000029 */
[----:B------:R-:W-:Y:S01]  /*0b50*/  FFMA R16, R24, R35, R16 ;  /* 0x0000002318107223 */ /* 0x000fe20000000010 */
[C---:B------:R-:W-:Y:S01]  /*0b60*/  FFMA R43, R32.reuse, R25, R43 ;  /* 0x00000019202b7223 */ /* 0x040fe2000000002b */
[C---:B------:R-:W-:Y:S01]  /*0b70*/  FFMA R42, R25.reuse, R33, R42 ;  /* 0x00000021192a7223 */ /* 0x040fe2000000002a */
[C---:B------:R-:W-:Y:S01]  /*0b80*/  FFMA R45, R25.reuse, R34, R45 ;  /* 0x00000022192d7223 */ /* 0x040fe2000000002d */
[-C--:B------:R-:W-:Y:S01]  /*0b90*/  FFMA R44, R25, R35.reuse, R44 ;  /* 0x00000023192c7223 */ /* 0x080fe2000000002c */
[-C--:B------:R-:W-:Y:S01]  /*0ba0*/  FFMA R55, R32, R26.reuse, R55 ;  /* 0x0000001a20377223 */ /* 0x080fe20000000037 */
[C---:B------:R-:W-:Y:S01]  /*0bb0*/  FFMA R46, R33.reuse, R26, R46 ;  /* 0x0000001a212e7223 */ /* 0x040fe2000000002e */
[C---:B------:R-:W-:Y:S01]  /*0bc0*/  FFMA R57, R26.reuse, R34, R57 ;  /* 0x000000221a397223 */ /* 0x040fe20000000039 */
[----:B------:R-:W-:Y:S01]  /*0bd0*/  FFMA R48, R26, R35, R48 ;  /* 0x000000231a307223 */ /* 0x000fe20000000030 */
[-C--:B------:R-:W-:Y:S01]  /*0be0*/  FFMA R59, R32, R27.reuse, R59 ;  /* 0x0000001b203b7223 */ /* 0x080fe2000000003b */
[-C--:B------:R-:W-:Y:S01]  /*0bf0*/  FFMA R58, R33, R27.reuse, R58 ;  /* 0x0000001b213a7223 */ /* 0x080fe2000000003a */
[----:B------:R-:W-:Y:S01]  /*0c00*/  FFMA R61, R34, R27, R61 ;  /* 0x0000001b223d7223 */ /* 0x000fe2000000003d */
[----:B------:R-:W-:Y:S01]  /*0c10*/  FFMA R60, R27, R35, R60 ;  /* 0x000000231b3c7223 */ /* 0x000fe2000000003c */
[----:B------:R-:W-:Y:S06]  /*0c20*/  @P0 BRA `(.L_x_8) ;  /* 0xfffffff800dc0947 */ /* 0x000fec000383ffff */
[----:B------:R-:W-:Y:S05]  /*0c30*/  BSYNC.RECONVERGENT B0 ;  /* 0x0000000000007941 */ /* 0x000fea0003800200 */
.L_x_7:
[----:B------:R-:W-:Y:S01]  /*0c40*/  BAR.SYNC.DEFER_BLOCKING 0x0 ;  /* 0x0000000000007b1d */ /* 0x000fe20000010000 */
[----:B------:R-:W-:-:S04]  /*0c50*/  IMAD.WIDE.U32 R26, R82, 0x4, R92 ;  /* 0x00000004521a7825 */ /* 0x000fc800078e005c */
[----:B------:R-:W-:Y:S01]  /*0c60*/  IMAD.WIDE.U32 R24, R82, 0x4, R90 ;  /* 0x0000000452187825 */ /* 0x000fe200078e005a */
[----:B------:R-:W2:Y:S04]  /*0c70*/  LDG.E R29, desc[UR8][R26.64+0x20] ;  /* 0x000020081a1d7981 */ /* 0x000ea8000c1e1900 */
[----:B------:R-:W3:Y:S04]  /*0c80*/  LDG.E R31, desc[UR8][R26.64+0x24] ;  /* 0x000024081a1f7981 */ /* 0x000ee8000c1e1900 */
[----:B------:R-:W4:Y:S04]  /*0c90*/  LDG.E R33, desc[UR8][R24.64+0x20] ;  /* 0x0000200818217981 */ /* 0x000f28000c1e1900 */
[----:B------:R-:W5:Y:S01]  /*0ca0*/  LDG.E R35, desc[UR8][R24.64+0x24] ;  /* 0x0000240818237981 */ /* 0x000f62000c1e1900 */
[----:B------:R-:W-:-:S03]  /*0cb0*/  UMOV UR4, 0x4 ;  /* 0x0000000400047882 */ /* 0x000fc60000000000 */
[----:B--2---:R0:W-:Y:S04]  /*0cc0*/  STS [R80+0x800], R29 ;  /* 0x0008001d50007388 */ /* 0x0041e80000000800 */
[----:B---3--:R0:W-:Y:S04]  /*0cd0*/  STS [R80+0xa00], R31 ;  /* 0x000a001f50007388 */ /* 0x0081e80000000800 */
[----:B----4-:R0:W-:Y:S04]  /*0ce0*/  STS [R78+0x800], R33 ;  /* 0x000800214e007388 */ /* 0x0101e80000000800 */
[----:B-----5:R0:W-:Y:S02]  /*0cf0*/  STS [R78+0xa00], R35 ;  /* 0x000a00234e007388 */ /* 0x0201e40000000800 */
.L_x_9:
[----:B------:R-:W-:Y:S02]  /*0d00*/  USHF.L.U32 UR5, UR4, 0x7, URZ ;  /* 0x0000000704057899 */ /* 0x000fe400080006ff */
[----:B------:R-:W-:-:S04]  /*0d10*/  UIADD3 UR4, UPT, UPT, UR4, 0x1, URZ ;  /* 0x0000000104047890 */ /* 0x000fc8000fffe0ff */
[----:B------:R-:W-:Y:S01]  /*0d20*/  LEA R24, R0, UR5, 0x3 ;  /* 0x0000000500187c11 */ /* 0x000fe2000f8e18ff */
[----:B------:R-:W-:Y:S01]  /*0d30*/  UISETP.NE.AND UP0, UPT, UR4, 0x8, UPT ;  /* 0x000000080400788c */ /* 0x000fe2000bf05270 */
[----:B------:R-:W-:Y:S02]  /*0d40*/  LEA R25, R3, UR5, 0x3 ;  /* 0x0000000503197c11 */ /* 0x000fe4000f8e18ff */
[----:B------:R-:W-:Y:S02]  /*0d50*/  LEA R36, R24, R89, 0x2 ;  /* 0x0000005918247211 */ /* 0x000fe400078e10ff */
[----:B------:R-:W-:-:S03]  /*0d60*/  LEA R37, R25, R84, 0x2 ;  /* 0x0000005419257211 */ /* 0x000fc600078e10ff */
[----:B------:R-:W-:Y:S04]  /*0d70*/  LDS.128 R24, [R36] ;  /* 0x0000000024187984 */ /* 0x000fe80000000c00 */
[----:B0-----:R-:W0:Y:S04]  /*0d80*/  LDS.128 R28, [R37] ;  /* 0x00000000251c7984 */ /* 0x001e280000000c00 */
[----:B------:R-:W1:Y:S04]  /*0d90*/  LDS.128 R32, [R36+0x10] ;  /* 0x0000100024207984 */ /* 0x000e680000000c00 */
[----:B------:R-:W2:Y:S01]  /*0da0*/  LDS.128 R36, [R37+0x10] ;  /* 0x0000100025247984 */ /* 0x000ea20000000c00 */
        /* <DEDUP_REMOVED lines=31> */
[----:B------:R-:W-:Y:S01]  /*0fa0*/  FFMA R56, R31, R35, R56 ;  /* 0x000000231f387223 */ /* 0x000fe20000000038 */
[C---:B--2---:R-:W-:Y:S01]  /*0fb0*/  FFMA R79, R24.reuse, R36, R79 ;  /* 0x00000024184f7223 */ /* 0x044fe2000000004f */
        /* <DEDUP_REMOVED lines=31> */
[----:B------:R-:W-:Y:S06]  /*11b0*/  BRA.U UP0, `(.L_x_9) ;  /* 0xfffffff900d07547 */ /* 0x000fec000b83ffff */
[----:B------:R-:W0:Y:S01]  /*11c0*/  LDCU UR4, c[0x0][0x3a0] ;  /* 0x00007400ff0477ac */ /* 0x000e220008000800 */
[----:B------:R-:W-:Y:S02]  /*11d0*/  IADD3 R82, PT, PT, R82, 0x8, RZ ;  /* 0x0000000852527810 */ /* 0x000fe40007ffe0ff */
[----:B0-----:R-:W-:-:S04]  /*11e0*/  MOV R25, UR4 ;  /* 0x0000000400197c02 */ /* 0x001fc80008000f00 */
[----:B------:R-:W-:-:S04]  /*11f0*/  IADD3 R27, PT, PT, R25, -0x8, RZ ;  /* 0xfffffff8191b7810 */ /* 0x000fc80007ffe0ff */
[----:B------:R-:W-:-:S13]  /*1200*/  ISETP.GE.AND P0, PT, R82, R27, PT ;  /* 0x0000001b5200720c */ /* 0x000fda0003f06270 */
[----:B------:R-:W-:Y:S05]  /*1210*/  @!P0 BRA `(.L_x_10) ;  /* 0xfffffff400008947 */ /* 0x000fea000383ffff */
.L_x_6:
[----:B------:R-:W-:Y:S01]  /*1220*/  BAR.SYNC.DEFER_BLOCKING 0x0 ;  /* 0x0000000000007b1d */ /* 0x000fe20000010000 */
[----:B------:R-:W-:-:S04]  /*1230*/  IMAD.WIDE R92, R25, 0x4, R92 ;  /* 0x00000004195c7825 */ /* 0x000fc800078e025c */
[----:B------:R-:W-:Y:S02]  /*1240*/  IMAD.WIDE R90, R25, 0x4, R90 ;  /* 0x00000004195a7825 */ /* 0x000fe400078e025a */
[----:B------:R-:W2:Y:S04]  /*1250*/  LDG.E R25, desc[UR8][R92.64+-0x10] ;  /* 0xfffff0085c197981 */ /* 0x000ea8000c1e1900 */
[----:B------:R-:W3:Y:S04]  /*1260*/  LDG.E R27, desc[UR8][R92.64+-0xc] ;  /* 0xfffff4085c1b7981 */ /* 0x000ee8000c1e1900 */
[----:B------:R-:W4:Y:S04]  /*1270*/  LDG.E R29, desc[UR8][R90.64+-0x10] ;  /* 0xfffff0085a1d7981 */ /* 0x000f28000c1e1900 */
[----:B------:R-:W5:Y:S01]  /*1280*/  LDG.E R31, desc[UR8][R90.64+-0xc] ;  /* 0xfffff4085a1f7981 */ /* 0x000f62000c1e1900 */
[----:B------:R-:W-:Y:S01]  /*1290*/  LEA R89, R0, R89, 0x5 ;  /* 0x0000005900597211 */ /* 0x000fe200078e28ff */
[----:B------:R-:W-:Y:S01]  /*12a0*/  UMOV UR4, 0x10 ;  /* 0x0000001000047882 */ /* 0x000fe20000000000 */
[----:B------:R-:W-:Y:S01]  /*12b0*/  LEA R84, R3, R84, 0x5 ;  /* 0x0000005403547211 */ /* 0x000fe200078e28ff */
[----:B--2---:R0:W-:Y:S04]  /*12c0*/  STS [R80+0x800], R25 ;  /* 0x0008001950007388 */ /* 0x0041e80000000800 */
[----:B---3--:R0:W-:Y:S04]  /*12d0*/  STS [R80+0xa00], R27 ;  /* 0x000a001b50007388 */ /* 0x0081e80000000800 */
[----:B----4-:R0:W-:Y:S04]  /*12e0*/  STS [R78+0x800], R29 ;  /* 0x0008001d4e007388 */ /* 0x0101e80000000800 */
[----:B-----5:R0:W-:Y:S02]  /*12f0*/  STS [R78+0xa00], R31 ;  /* 0x000a001f4e007388 */ /* 0x0201e40000000800 */
.L_x_11:
[----:B0-----:R-:W-:Y:S04]  /*1300*/  LDS.128 R24, [R89+UR4+-0x10] ;  /* 0xfffff00459187984 */ /* 0x001fe80008000c00 */
[----:B------:R-:W0:Y:S04]  /*1310*/  LDS.128 R28, [R84+UR4+-0x10] ;  /* 0xfffff004541c7984 */ /* 0x000e280008000c00 */
[----:B------:R-:W1:Y:S04]  /*1320*/  LDS.128 R32, [R84+UR4] ;  /* 0x0000000454207984 */ /* 0x000e680008000c00 */
[----:B------:R-:W2:Y:S01]  /*1330*/  LDS.128 R36, [R89+UR4] ;  /* 0x0000000459247984 */ /* 0x000ea20008000c00 */
[----:B------:R-:W-:-:S04]  /*1340*/  UIADD3 UR4, UPT, UPT, UR4, 0x200, URZ ;  /* 0x0000020004047890 */ /* 0x000fc8000fffe0ff */
[----:B------:R-:W-:Y:S01]  /*1350*/  UISETP.NE.AND UP0, UPT, UR4, 0x810, UPT ;  /* 0x000008100400788c */ /* 0x000fe2000bf05270 */
[C---:B0-----:R-:W-:Y:S01]  /*1360*/  FFMA R87, R24.reuse, R28, R87 ;  /* 0x0000001c18577223 */ /* 0x041fe20000000057 */
[C---:B------:R-:W-:Y:S01]  /*1370*/  FFMA R85, R24.reuse, R29, R85 ;  /* 0x0000001d18557223 */ /* 0x040fe20000000055 */
[C---:B------:R-:W-:Y:S01]  /*1380*/  FFMA R83, R24.reuse, R30, R83 ;  /* 0x0000001e18537223 */ /* 0x040fe20000000053 */
[C---:B------:R-:W-:Y:S01]  /*1390*/  FFMA R81, R24.reuse, R31, R81 ;  /* 0x0000001f18517223 */ /* 0x040fe20000000051 */
[C---:B-1----:R-:W-:Y:S01]  /*13a0*/  FFMA R79, R24.reuse, R32, R79 ;  /* 0x00000020184f7223 */ /* 0x042fe2000000004f */
[C---:B------:R-:W-:Y:S01]  /*13b0*/  FFMA R76, R24.reuse, R33, R76 ;  /* 0x00000021184c7223 */ /* 0x040fe2000000004c */
[C---:B------:R-:W-:Y:S01]  /*13c0*/  FFMA R77, R24.reuse, R34, R77 ;  /* 0x00000022184d7223 */ /* 0x040fe2000000004d */
[----:B------:R-:W-:Y:S01]  /*13d0*/  FFMA R74, R24, R35, R74 ;  /* 0x00000023184a7223 */ /* 0x000fe2000000004a */
[----:B------:R-:W-:Y:S01]  /*13e0*/  FFMA R75, R28, R25, R75 ;  /* 0x000000191c4b7223 */ /* 0x000fe2000000004b */
[C---:B------:R-:W-:Y:S01]  /*13f0*/  FFMA R72, R25.reuse, R29, R72 ;  /* 0x0000001d19487223 */ /* 0x040fe20000000048 */
[C---:B------:R-:W-:Y:S01]  /*1400*/  FFMA R70, R25.reuse, R30, R70 ;  /* 0x0000001e19467223 */ /* 0x040fe20000000046 */
[C---:B------:R-:W-:Y:S01]  /*1410*/  FFMA R68, R25.reuse, R31, R68 ;  /* 0x0000001f19447223 */ /* 0x040fe20000000044 */
[----:B------:R-:W-:Y:S01]  /*1420*/  FFMA R73, R32, R25, R73 ;  /* 0x0000001920497223 */ /* 0x000fe20000000049 */
[C---:B------:R-:W-:Y:S01]  /*1430*/  FFMA R66, R25.reuse, R33, R66 ;  /* 0x0000002119427223 */ /* 0x040fe20000000042 */
[C---:B------:R-:W-:Y:S01]  /*1440*/  FFMA R71, R25.reuse, R34, R71 ;  /* 0x0000002219477223 */ /* 0x040fe20000000047 */
[----:B------:R-:W-:Y:S01]  /*1450*/  FFMA R64, R25, R35, R64 ;  /* 0x0000002319407223 */ /* 0x000fe20000000040 */
[-C--:B------:R-:W-:Y:S01]  /*1460*/  FFMA R69, R28, R26.reuse, R69 ;  /* 0x0000001a1c457223 */ /* 0x080fe20000000045 */
[C---:B------:R-:W-:Y:S01]  /*1470*/  FFMA R62, R29.reuse, R26, R62 ;  /* 0x0000001a1d3e7223 */ /* 0x040fe2000000003e */
[C---:B------:R-:W-:Y:S01]  /*1480*/  FFMA R67, R26.reuse, R30, R67 ;  /* 0x0000001e1a437223 */ /* 0x040fe20000000043 */
[----:B------:R-:W-:Y:S01]  /*1490*/  FFMA R65, R26, R31, R65 ;  /* 0x0000001f1a417223 */ /* 0x000fe20000000041 */
[----:B------:R-:W-:Y:S01]  /*14a0*/  FFMA R63, R32, R26, R63 ;  /* 0x0000001a203f7223 */ /* 0x000fe2000000003f */
[C---:B------:R-:W-:Y:S01]  /*14b0*/  FFMA R5, R26.reuse, R33, R5 ;  /* 0x000000211a057223 */ /* 0x040fe20000000005 */
[CC--:B------:R-:W-:Y:S01]  /*14c0*/  FFMA R7, R26.reuse, R34.reuse, R7 ;  /* 0x000000221a077223 */ /* 0x0c0fe20000000007 */
[----:B------:R-:W-:Y:S01]  /*14d0*/  FFMA R2, R26, R35, R2 ;  /* 0x000000231a027223 */ /* 0x000fe20000000002 */
[-C--:B------:R-:W-:Y:S01]  /*14e0*/  FFMA R4, R28, R27.reuse, R4 ;  /* 0x0000001b1c047223 */ /* 0x080fe20000000004 */
[-C--:B------:R-:W-:Y:S01]  /*14f0*/  FFMA R6, R29, R27.reuse, R6 ;  /* 0x0000001b1d067223 */ /* 0x080fe20000000006 */
[----:B------:R-:W-:Y:S01]  /*1500*/  FFMA R9, R30, R27, R9 ;  /* 0x0000001b1e097223 */ /* 0x000fe20000000009 */
[C---:B------:R-:W-:Y:S01]  /*1510*/  FFMA R8, R27.reuse, R31, R8 ;  /* 0x0000001f1b087223 */ /* 0x040fe20000000008 */
[----:B------:R-:W-:Y:S01]  /*1520*/  FFMA R11, R32, R27, R11 ;  /* 0x0000001b200b7223 */ /* 0x000fe2000000000b */
[C---:B------:R-:W-:Y:S01]  /*1530*/  FFMA R10, R27.reuse, R33, R10 ;  /* 0x000000211b0a7223 */ /* 0x040fe2000000000a */
[C---:B------:R-:W-:Y:S01]  /*1540*/  FFMA R13, R27.reuse, R34, R13 ;  /* 0x000000221b0d7223 */ /* 0x040fe2000000000d */
[----:B------:R-:W-:Y:S01]  /*1550*/  FFMA R12, R27, R35, R12 ;  /* 0x000000231b0c7223 */ /* 0x000fe2000000000c */
[----:B--2---:R-:W-:Y:S01]  /*1560*/  FFMA R15, R28, R36, R15 ;  /* 0x000000241c0f7223 */ /* 0x004fe2000000000f */
[C---:B------:R-:W-:Y:S01]  /*1570*/  FFMA R17, R36.reuse, R29, R17 ;  /* 0x0000001d24117223 */ /* 0x040fe20000000011 */
[C---:B------:R-:W-:Y:S01]  /*1580*/  FFMA R19, R36.reuse, R30, R19 ;  /* 0x0000001e24137223 */ /* 0x040fe20000000013 */
[C---:B------:R-:W-:Y:S01]  /*1590*/  FFMA R21, R36.reuse, R31, R21 ;  /* 0x0000001f24157223 */ /* 0x040fe20000000015 */
[C---:B------:R-:W-:Y:S01]  /*15a0*/  FFMA R23, R36.reuse, R32, R23 ;  /* 0x0000002024177223 */ /* 0x040fe20000000017 */
        /* <DEDUP_REMOVED lines=10> */
[-C--:B------:R-:W-:Y:S01]  /*1650*/  FFMA R44, R37, R35.reuse, R44 ;  /* 0x00000023252c7223 */ /* 0x080fe2000000002c */
[-C--:B------:R-:W-:Y:S01]  /*1660*/  FFMA R47, R28, R38.reuse, R47 ;  /* 0x000000261c2f7223 */ /* 0x080fe2000000002f */
[-C--:B------:R-:W-:Y:S01]  /*1670*/  FFMA R49, R29, R38.reuse, R49 ;  /* 0x000000261d317223 */ /* 0x080fe20000000031 */
[-C--:B------:R-:W-:Y:S01]  /*1680*/  FFMA R51, R30, R38.reuse, R51 ;  /* 0x000000261e337223 */ /* 0x080fe20000000033 */
[-C--:B------:R-:W-:Y:S01]  /*1690*/  FFMA R53, R31, R38.reuse, R53 ;  /* 0x000000261f357223 */ /* 0x080fe20000000035 */
[-C--:B------:R-:W-:Y:S01]  /*16a0*/  FFMA R55, R32, R38.reuse, R55 ;  /* 0x0000002620377223 */ /* 0x080fe20000000037 */
[----:B------:R-:W-:Y:S01]  /*16b0*/  FFMA R46, R33, R38, R46 ;  /* 0x00000026212e7223 */ /* 0x000fe2000000002e */
[C---:B------:R-:W-:Y:S01]  /*16c0*/  FFMA R57, R38.reuse, R34, R57 ;  /* 0x0000002226397223 */ /* 0x040fe20000000039 */
[----:B------:R-:W-:Y:S01]  /*16d0*/  FFMA R48, R38, R35, R48 ;  /* 0x0000002326307223 */ /* 0x000fe20000000030 */
[-C--:B------:R-:W-:Y:S01]  /*16e0*/  FFMA R50, R28, R39.reuse, R50 ;  /* 0x000000271c327223 */ /* 0x080fe20000000032 */
[-C--:B------:R-:W-:Y:S01]  /*16f0*/  FFMA R52, R29, R39.reuse, R52 ;  /* 0x000000271d347223 */ /* 0x080fe20000000034 */
[-C--:B------:R-:W-:Y:S01]  /*1700*/  FFMA R54, R30, R39.reuse, R54 ;  /* 0x000000271e367223 */ /* 0x080fe20000000036 */
[-C--:B------:R-:W-:Y:S01]  /*1710*/  FFMA R56, R31, R39.reuse, R56 ;  /* 0x000000271f387223 */ /* 0x080fe20000000038 */
[-C--:B------:R-:W-:Y:S01]  /*1720*/  FFMA R59, R32, R39.reuse, R59 ;  /* 0x00000027203b7223 */ /* 0x080fe2000000003b */
[-C--:B------:R-:W-:Y:S01]  /*1730*/  FFMA R58, R33, R39.reuse, R58 ;  /* 0x00000027213a7223 */ /* 0x080fe2000000003a */
[----:B------:R-:W-:Y:S01]  /*1740*/  FFMA R61, R34, R39, R61 ;  /* 0x00000027223d7223 */ /* 0x000fe2000000003d */
[----:B------:R-:W-:Y:S01]  /*1750*/  FFMA R60, R39, R35, R60 ;  /* 0x00000023273c7223 */ /* 0x000fe2000000003c */
[----:B------:R-:W-:Y:S06]  /*1760*/  BRA.U UP0, `(.L_x_11) ;  /* 0xfffffff900e47547 */ /* 0x000fec000b83ffff */
[----:B------:R-:W-:Y:S01]  /*1770*/  BAR.SYNC.DEFER_BLOCKING 0x0 ;  /* 0x0000000000007b1d */ /* 0x000fe20000010000 */
[----:B------:R-:W-:Y:S02]  /*1780*/  IADD3 R24, PT, PT, R89, 0x81c, RZ ;  /* 0x0000081c59187810 */ /* 0x000fe40007ffe0ff */
[----:B------:R-:W-:-:S03]  /*1790*/  IADD3 R25, PT, PT, R84, 0x81c, RZ ;  /* 0x0000081c54197810 */ /* 0x000fc60007ffe0ff */
[----:B------:R-:W-:-:S05]  /*17a0*/  UMOV UR4, 0x800 ;  /* 0x0000080000047882 */ /* 0x000fca0000000000 */
.L_x_12:
[----:B------:R-:W-:Y:S01]  /*17b0*/  LDS R26, [R24+-0x1c] ;  /* 0xffffe400181a7984 */ /* 0x000fe20000000800 */
[----:B------:R-:W-:-:S03]  /*17c0*/  UIADD3 UR4, UPT, UPT, UR4, 0x200, URZ ;  /* 0x0000020004047890 */ /* 0x000fc6000fffe0ff */
[----:B------:R-:W0:Y:S01]  /*17d0*/  LDS R28, [R25+-0x1c] ;  /* 0xffffe400191c7984 */ /* 0x000e220000000800 */
[----:B------:R-:W-:-:S03]  /*17e0*/  UISETP.NE.AND UP0, UPT, UR4, 0x1000, UPT ;  /* 0x000010000400788c */ /* 0x000fc6000bf05270 */
[----:B------:R-:W1:Y:S04]  /*17f0*/  LDS R29, [R25+-0x18] ;  /* 0xffffe800191d7984 */ /* 0x000e680000000800 */
[----:B------:R-:W2:Y:S04]  /*1800*/  LDS R32, [R25+-0x14] ;  /* 0xffffec0019207984 */ /* 0x000ea80000000800 */
[----:B------:R-:W3:Y:S04]  /*1810*/  LDS R34, [R25+-0x10] ;  /* 0xfffff00019227984 */ /* 0x000ee80000000800 */
[----:B------:R-:W4:Y:S04]  /*1820*/  LDS R38, [R25+-0xc] ;  /* 0xfffff40019267984 */ /* 0x000f280000000800 */
[----:B------:R-:W5:Y:S04]  /*1830*/  LDS R35, [R25+-0x8] ;  /* 0xfffff80019237984 */ /* 0x000f680000000800 */
[----:B------:R-:W5:Y:S04]  /*1840*/  LDS R78, [R25+-0x4] ;  /* 0xfffffc00194e7984 */ /* 0x000f680000000800 */
[----:B------:R0:W5:Y:S04]  /*1850*/  LDS R37, [R25] ;  /* 0x0000000019257984 */ /* 0x0001680000000800 */
[----:B------:R-:W5:Y:S04]  /*1860*/  LDS R27, [R24+-0x18] ;  /* 0xffffe800181b7984 */ /* 0x000f680000000800 */
[----:B------:R-:W5:Y:S01]  /*1870*/  LDS R30, [R24+-0x14] ;  /* 0xffffec00181e7984 */ /* 0x000f620000000800 */
[----:B0-----:R-:W-:Y:S01]  /*1880*/  IADD3 R25, PT, PT, R25, 0x200, RZ ;  /* 0x0000020019197810 */ /* 0x001fe20007ffe0ff */
[----:B------:R-:W-:-:S02]  /*1890*/  FFMA R87, R26, R28, R87 ;  /* 0x0000001c1a577223 */ /* 0x000fc40000000057 */
[----:B------:R-:W0:Y:S01]  /*18a0*/  LDS R31, [R24+-0x10] ;  /* 0xfffff000181f7984 */ /* 0x000e220000000800 */
[----:B-1----:R-:W-:-:S03]  /*18b0*/  FFMA R85, R26, R29, R85 ;  /* 0x0000001d1a557223 */ /* 0x002fc60000000055 */
[----:B------:R-:W1:Y:S01]  /*18c0*/  LDS R36, [R24+-0xc] ;  /* 0xfffff40018247984 */ /* 0x000e620000000800 */
[----:B--2---:R-:W-:-:S03]  /*18d0*/  FFMA R83, R26, R32, R83 ;  /* 0x000000201a537223 */ /* 0x004fc60000000053 */
[----:B------:R-:W2:Y:S01]  /*18e0*/  LDS R33, [R24+-0x8] ;  /* 0xfffff80018217984 */ /* 0x000ea20000000800 */
[C---:B---3--:R-:W-:Y:S01]  /*18f0*/  FFMA R81, R26.reuse, R34, R81 ;  /* 0x000000221a517223 */ /* 0x048fe20000000051 */
[C---:B----4-:R-:W-:Y:S01]  /*1900*/  FFMA R79, R26.reuse, R38, R79 ;  /* 0x000000261a4f7223 */ /* 0x050fe2000000004f */
[C---:B-----5:R-:W-:Y:S01]  /*1910*/  FFMA R76, R26.reuse, R35, R76 ;  /* 0x000000231a4c7223 */ /* 0x060fe2000000004c */
[C---:B------:R-:W-:Y:S01]  /*1920*/  FFMA R77, R26.reuse, R78, R77 ;  /* 0x0000004e1a4d7223 */ /* 0x040fe2000000004d */
[----:B------:R-:W-:Y:S02]  /*1930*/  FFMA R74, R26, R37, R74 ;  /* 0x000000251a4a7223 */ /* 0x000fe4000000004a */
[----:B------:R-:W3:Y:S01]  /*1940*/  LDS R26, [R24+-0x4] ;  /* 0xfffffc00181a7984 */ /* 0x000ee20000000800 */
[C---:B------:R-:W-:Y:S01]  /*1950*/  FFMA R75, R28.reuse, R27, R75 ;  /* 0x0000001b1c4b7223 */ /* 0x040fe2000000004b */
[C---:B------:R-:W-:Y:S01]  /*1960*/  FFMA R72, R27.reuse, R29, R72 ;  /* 0x0000001d1b487223 */ /* 0x040fe20000000048 */
[C---:B------:R-:W-:Y:S01]  /*1970*/  FFMA R70, R27.reuse, R32, R70 ;  /* 0x000000201b467223 */ /* 0x040fe20000000046 */
[C---:B------:R-:W-:Y:S01]  /*1980*/  FFMA R68, R27.reuse, R34, R68 ;  /* 0x000000221b447223 */ /* 0x040fe20000000044 */
[C---:B------:R-:W-:Y:S01]  /*1990*/  FFMA R73, R27.reuse, R38, R73 ;  /* 0x000000261b497223 */ /* 0x040fe20000000049 */
[C---:B------:R-:W-:Y:S01]  /*19a0*/  FFMA R66, R27.reuse, R35, R66 ;  /* 0x000000231b427223 */ /* 0x040fe20000000042 */
[C---:B------:R-:W-:Y:S01]  /*19b0*/  FFMA R71, R27.reuse, R78, R71 ;  /* 0x0000004e1b477223 */ /* 0x040fe20000000047 */
[----:B------:R-:W-:Y:S01]  /*19c0*/  FFMA R64, R27, R37, R64 ;  /* 0x000000251b407223 */ /* 0x000fe20000000040 */
[-C--:B------:R-:W-:Y:S01]  /*19d0*/  FFMA R69, R28, R30.reuse, R69 ;  /* 0x0000001e1c457223 */ /* 0x080fe20000000045 */
[----:B------:R-:W4:Y:S01]  /*19e0*/  LDS R27, [R24] ;  /* 0x00000000181b7984 */ /* 0x000f220000000800 */
[C---:B------:R-:W-:Y:S01]  /*19f0*/  FFMA R62, R29.reuse, R30, R62 ;  /* 0x0000001e1d3e7223 */ /* 0x040fe2000000003e */
[C---:B------:R-:W-:Y:S01]  /*1a00*/  FFMA R67, R30.reuse, R32, R67 ;  /* 0x000000201e437223 */ /* 0x040fe20000000043 */
[C---:B------:R-:W-:Y:S01]  /*1a10*/  FFMA R65, R30.reuse, R34, R65 ;  /* 0x000000221e417223 */ /* 0x040fe20000000041 */
[C---:B------:R-:W-:Y:S01]  /*1a20*/  FFMA R63, R30.reuse, R38, R63 ;  /* 0x000000261e3f7223 */ /* 0x040fe2000000003f */
[C---:B------:R-:W-:Y:S01]  /*1a30*/  FFMA R5, R30.reuse, R35, R5 ;  /* 0x000000231e057223 */ /* 0x040fe20000000005 */
[C---:B------:R-:W-:Y:S01]  /*1a40*/  FFMA R7, R30.reuse, R78, R7 ;  /* 0x0000004e1e077223 */ /* 0x040fe20000000007 */
[----:B------:R-:W-:Y:S01]  /*1a50*/  FFMA R2, R30, R37, R2 ;  /* 0x000000251e027223 */ /* 0x000fe20000000002 */
[-C--:B0-----:R-:W-:Y:S01]  /*1a60*/  FFMA R4, R28, R31.reuse, R4 ;  /* 0x0000001f1c047223 */ /* 0x081fe20000000004 */
[-C--:B------:R-:W-:Y:S01]  /*1a70*/  FFMA R6, R29, R31.reuse, R6 ;  /* 0x0000001f1d067223 */ /* 0x080fe20000000006 */
[----:B------:R-:W-:Y:S01]  /*1a80*/  FFMA R9, R32, R31, R9 ;  /* 0x0000001f20097223 */ /* 0x000fe20000000009 */
[C---:B------:R-:W-:Y:S01]  /*1a90*/  FFMA R8, R31.reuse, R34, R8 ;  /* 0x000000221f087223 */ /* 0x040fe20000000008 */
[C---:B------:R-:W-:Y:S01]  /*1aa0*/  FFMA R11, R31.reuse, R38, R11 ;  /* 0x000000261f0b7223 */ /* 0x040fe2000000000b */
[C---:B------:R-:W-:Y:S01]  /*1ab0*/  FFMA R10, R31.reuse, R35, R10 ;  /* 0x000000231f0a7223 */ /* 0x040fe2000000000a */
[C---:B------:R-:W-:Y:S01]  /*1ac0*/  FFMA R13, R31.reuse, R78, R13 ;  /* 0x0000004e1f0d7223 */ /* 0x040fe2000000000d */
[----:B------:R-:W-:Y:S01]  /*1ad0*/  FFMA R12, R31, R37, R12 ;  /* 0x000000251f0c7223 */ /* 0x000fe2000000000c */
[-C--:B-1----:R-:W-:Y:S01]  /*1ae0*/  FFMA R15, R28, R36.reuse, R15 ;  /* 0x000000241c0f7223 */ /* 0x082fe2000000000f */
[CC--:B------:R-:W-:Y:S01]  /*1af0*/  FFMA R17, R29.reuse, R36.reuse, R17 ;  /* 0x000000241d117223 */ /* 0x0c0fe20000000011 */
[-C--:B------:R-:W-:Y:S01]  /*1b00*/  FFMA R19, R32, R36.reuse, R19 ;  /* 0x0000002420137223 */ /* 0x080fe20000000013 */
[----:B------:R-:W-:Y:S01]  /*1b10*/  FFMA R21, R34, R36, R21 ;  /* 0x0000002422157223 */ /* 0x000fe20000000015 */
[C---:B------:R-:W-:Y:S01]  /*1b20*/  FFMA R23, R36.reuse, R38, R23 ;  /* 0x0000002624177223 */ /* 0x040fe20000000017 */
[C---:B------:R-:W-:Y:S01]  /*1b30*/  FFMA R14, R36.reuse, R35, R14 ;  /* 0x00000023240e7223 */ /* 0x040fe2000000000e */
[CC--:B------:R-:W-:Y:S01]  /*1b40*/  FFMA R41, R36.reuse, R78.reuse, R41 ;  /* 0x0000004e24297223 */ /* 0x0c0fe20000000029 */
[----:B------:R-:W-:Y:S01]  /*1b50*/  FFMA R16, R36, R37, R16 ;  /* 0x0000002524107223 */ /* 0x000fe20000000010 */
[-C--:B--2---:R-:W-:Y:S01]  /*1b60*/  FFMA R18, R28, R33.reuse, R18 ;  /* 0x000000211c127223 */ /* 0x084fe20000000012 */
[-C--:B------:R-:W-:Y:S01]  /*1b70*/  FFMA R20, R29, R33.reuse, R20 ;  /* 0x000000211d147223 */ /* 0x080fe20000000014 */
[-C--:B------:R-:W-:Y:S01]  /*1b80*/  FFMA R22, R32, R33.reuse, R22 ;  /* 0x0000002120167223 */ /* 0x080fe20000000016 */
[-C--:B------:R-:W-:Y:S01]  /*1b90*/  FFMA R40, R34, R33.reuse, R40 ;  /* 0x0000002122287223 */ /* 0x080fe20000000028 */
[----:B------:R-:W-:Y:S01]  /*1ba0*/  FFMA R43, R38, R33, R43 ;  /* 0x00000021262b7223 */ /* 0x000fe2000000002b */
[C---:B------:R-:W-:Y:S01]  /*1bb0*/  FFMA R42, R33.reuse, R35, R42 ;  /* 0x00000023212a7223 */ /* 0x040fe2000000002a */
[C---:B------:R-:W-:Y:S01]  /*1bc0*/  FFMA R45, R33.reuse, R78, R45 ;  /* 0x0000004e212d7223 */ /* 0x040fe2000000002d */
[-C--:B------:R-:W-:Y:S01]  /*1bd0*/  FFMA R44, R33, R37.reuse, R44 ;  /* 0x00000025212c7223 */ /* 0x080fe2000000002c */
[-C--:B---3--:R-:W-:Y:S01]  /*1be0*/  FFMA R47, R28, R26.reuse, R47 ;  /* 0x0000001a1c2f7223 */ /* 0x088fe2000000002f */
[-C--:B------:R-:W-:Y:S01]  /*1bf0*/  FFMA R49, R29, R26.reuse, R49 ;  /* 0x0000001a1d317223 */ /* 0x080fe20000000031 */
[-C--:B------:R-:W-:Y:S01]  /*1c00*/  FFMA R51, R32, R26.reuse, R51 ;  /* 0x0000001a20337223 */ /* 0x080fe20000000033 */
[-C--:B------:R-:W-:Y:S01]  /*1c10*/  FFMA R53, R34, R26.reuse, R53 ;  /* 0x0000001a22357223 */ /* 0x080fe20000000035 */
[-C--:B------:R-:W-:Y:S01]  /*1c20*/  FFMA R55, R38, R26.reuse, R55 ;  /* 0x0000001a26377223 */ /* 0x080fe20000000037 */
[----:B------:R-:W-:Y:S01]  /*1c30*/  FFMA R46, R35, R26, R46 ;  /* 0x0000001a232e7223 */ /* 0x000fe2000000002e */
[C---:B------:R-:W-:Y:S01]  /*1c40*/  FFMA R57, R26.reuse, R78, R57 ;  /* 0x0000004e1a397223 */ /* 0x040fe20000000039 */
[----:B------:R-:W-:Y:S01]  /*1c50*/  FFMA R48, R26, R37, R48 ;  /* 0x000000251a307223 */ /* 0x000fe20000000030 */
[-C--:B----4-:R-:W-:Y:S01]  /*1c60*/  FFMA R50, R28, R27.reuse, R50 ;  /* 0x0000001b1c327223 */ /* 0x090fe20000000032 */
[-C--:B------:R-:W-:Y:S01]  /*1c70*/  FFMA R52, R29, R27.reuse, R52 ;  /* 0x0000001b1d347223 */ /* 0x080fe20000000034 */
[-C--:B------:R-:W-:Y:S01]  /*1c80*/  FFMA R54, R32, R27.reuse, R54 ;  /* 0x0000001b20367223 */ /* 0x080fe20000000036 */
[-C--:B------:R-:W-:Y:S01]  /*1c90*/  FFMA R56, R34, R27.reuse, R56 ;  /* 0x0000001b22387223 */ /* 0x080fe20000000038 */
[-C--:B------:R-:W-:Y:S01]  /*1ca0*/  FFMA R59, R38, R27.reuse, R59 ;  /* 0x0000001b263b7223 */ /* 0x080fe2000000003b */
[-C--:B------:R-:W-:Y:S01]  /*1cb0*/  FFMA R58, R35, R27.reuse, R58 ;  /* 0x0000001b233a7223 */ /* 0x080fe2000000003a */
[----:B------:R-:W-:Y:S01]  /*1cc0*/  FFMA R61, R78, R27, R61 ;  /* 0x0000001b4e3d7223 */ /* 0x000fe2000000003d */
[----:B------:R-:W-:Y:S01]  /*1cd0*/  FFMA R60, R27, R37, R60 ;  /* 0x000000251b3c7223 */ /* 0x000fe2000000003c */
[----:B------:R-:W-:Y:S01]  /*1ce0*/  IADD3 R24, PT, PT, R24, 0x200, RZ ;  /* 0x0000020018187810 */ /* 0x000fe20007ffe0ff */
[----:B------:R-:W-:Y:S06]  /*1cf0*/  BRA.U UP0, `(.L_x_12) ;  /* 0xfffffff900ac7547 */ /* 0x000fec000b83ffff */
[----:B------:R-:W0:Y:S01]  /*1d00*/  S2R R26, SR_CTAID.Y ;  /* 0x00000000001a7919 */ /* 0x000e220000002600 */
[----:B------:R-:W1:Y:S01]  /*1d10*/  LDC R31, c[0x0][0x39c] ;  /* 0x0000e700ff1f7b82 */ /* 0x000e620000000800 */
[----:B------:R-:W2:Y:S07]  /*1d20*/  S2R R27, SR_CTAID.X ;  /* 0x00000000001b7919 */ /* 0x000eae0000002500 */
[----:B------:R-:W3:Y:S01]  /*1d30*/  LDC.64 R24, c[0x0][0x390] ;  /* 0x0000e400ff187b82 */ /* 0x000ee20000000a00 */
[----:B0-----:R-:W-:-:S02]  /*1d40*/  LEA R3, R26, R3, 0x4 ;  /* 0x000000031a037211 */ /* 0x001fc400078e20ff */
[----:B--2---:R-:W-:Y:S02]  /*1d50*/  LEA R26, R27, R0, 0x4 ;  /* 0x000000001b1a7211 */ /* 0x004fe400078e20ff */
[----:B------:R-:W-:Y:S02]  /*1d60*/  SHF.L.U32 R0, R3, 0x3, RZ ;  /* 0x0000000303007819 */ /* 0x000fe400000006ff */
[----:B------:R-:W-:-:S05]  /*1d70*/  SHF.L.U32 R3, R26, 0x3, RZ ;  /* 0x000000031a037819 */ /* 0x000fca00000006ff */
[----:B-1----:R-:W-:-:S04]  /*1d80*/  IMAD R3, R0, R31, R3 ;  /* 0x0000001f00037224 */ /* 0x002fc800078e0203 */
[----:B---3--:R-:W-:-:S05]  /*1d90*/  IMAD.WIDE R24, R3, 0x4, R24 ;  /* 0x0000000403187825 */ /* 0x008fca00078e0218 */
[----:B------:R-:W-:Y:S01]  /*1da0*/  STG.E desc[UR8][R24.64], R87 ;  /* 0x0000005718007986 */ /* 0x000fe2000c101908 */
[----:B------:R-:W-:-:S03]  /*1db0*/  IMAD.WIDE R26, R31, 0x4, R24 ;  /* 0x000000041f1a7825 */ /* 0x000fc600078e0218 */
[----:B------:R-:W-:Y:S01]  /*1dc0*/  STG.E desc[UR8][R24.64+0x4], R85 ;  /* 0x0000045518007986 */ /* 0x000fe2000c101908 */
[----:B------:R-:W-:-:S03]  /*1dd0*/  IMAD.WIDE R28, R31, 0x4, R26 ;  /* 0x000000041f1c7825 */ /* 0x000fc600078e021a */
[----:B------:R-:W-:Y:S04]  /*1de0*/  STG.E desc[UR8][R24.64+0x8], R83 ;  /* 0x0000085318007986 */ /* 0x000fe8000c101908 */
[----:B------:R-:W-:Y:S04]  /*1df0*/  STG.E desc[UR8][R24.64+0xc], R81 ;  /* 0x00000c5118007986 */ /* 0x000fe8000c101908 */
[----:B------:R-:W-:Y:S04]  /*1e00*/  STG.E desc[UR8][R24.64+0x10], R79 ;  /* 0x0000104f18007986 */ /* 0x000fe8000c101908 */
[----:B------:R-:W-:Y:S04]  /*1e10*/  STG.E desc[UR8][R24.64+0x14], R76 ;  /* 0x0000144c18007986 */ /* 0x000fe8000c101908 */
[----:B------:R-:W-:Y:S04]  /*1e20*/  STG.E desc[UR8][R24.64+0x18], R77 ;  /* 0x0000184d18007986 */ /* 0x000fe8000c101908 */
[----:B------:R0:W-:Y:S04]  /*1e30*/  STG.E desc[UR8][R24.64+0x1c], R74 ;  /* 0x00001c4a18007986 */ /* 0x0001e8000c101908 */
[----:B------:R-:W-:Y:S04]  /*1e40*/  STG.E desc[UR8][R26.64], R75 ;  /* 0x0000004b1a007986 */ /* 0x000fe8000c101908 */
[----:B------:R-:W-:Y:S01]  /*1e50*/  STG.E desc[UR8][R26.64+0x4], R72 ;  /* 0x000004481a007986 */ /* 0x000fe2000c101908 */
[----:B0-----:R-:W-:-:S03]  /*1e60*/  IMAD.WIDE R24, R31, 0x4, R28 ;  /* 0x000000041f187825 */ /* 0x001fc600078e021c */
[----:B------:R-:W-:Y:S04]  /*1e70*/  STG.E desc[UR8][R26.64+0x8], R70 ;  /* 0x000008461a007986 */ /* 0x000fe8000c101908 */
[----:B------:R-:W-:Y:S04]  /*1e80*/  STG.E desc[UR8][R26.64+0xc], R68 ;  /* 0x00000c441a007986 */ /* 0x000fe8000c101908 */
[----:B------:R-:W-:Y:S04]  /*1e90*/  STG.E desc[UR8][R26.64+0x10], R73 ;  /* 0x000010491a007986 */ /* 0x000fe8000c101908 */
[----:B------:R-:W-:Y:S04]  /*1ea0*/  STG.E desc[UR8][R26.64+0x14], R66 ;  /* 0x000014421a007986 */ /* 0x000fe8000c101908 */
[----:B------:R-:W-:Y:S04]  /*1eb0*/  STG.E desc[UR8][R26.64+0x18], R71 ;  /* 0x000018471a007986 */ /* 0x000fe8000c101908 */
[----:B------:R0:W-:Y:S04]  /*1ec0*/  STG.E desc[UR8][R26.64+0x1c], R64 ;  /* 0x00001c401a007986 */ /* 0x0001e8000c101908 */
[----:B------:R1:W-:Y:S04]  /*1ed0*/  STG.E desc[UR8][R28.64+0x1c], R2 ;  /* 0x00001c021c007986 */ /* 0x0003e8000c101908 */
[----:B------:R-:W-:Y:S01]  /*1ee0*/  STG.E desc[UR8][R28.64], R69 ;  /* 0x000000451c007986 */ /* 0x000fe2000c101908 */
[----:B0-----:R-:W-:-:S03]  /*1ef0*/  IMAD.WIDE R26, R31, 0x4, R24 ;  /* 0x000000041f1a7825 */ /* 0x001fc600078e0218 */
[----:B------:R-:W-:Y:S04]  /*1f00*/  STG.E desc[UR8][R28.64+0x4], R62 ;  /* 0x0000043e1c007986 */ /* 0x000fe8000c101908 */
[----:B------:R-:W-:Y:S01]  /*1f10*/  STG.E desc[UR8][R28.64+0x8], R67 ;  /* 0x000008431c007986 */ /* 0x000fe2000c101908 */
[----:B-1----:R-:W-:-:S03]  /*1f20*/  IMAD.WIDE R2, R31, 0x4, R26 ;  /* 0x000000041f027825 */ /* 0x002fc600078e021a */
        /* <DEDUP_REMOVED lines=45> */
[----:B------:R-:W-:Y:S01]  /*2200*/  STG.E desc[UR8][R6.64+0x1c], R60 ;  /* 0x00001c3c06007986 */ /* 0x000fe2000c101908 */
[----:B------:R-:W-:Y:S05]  /*2210*/  EXIT ;  /* 0x000000000000794d */ /* 0x000fea0003800000 */
.L_x_13:
        /* <DEDUP_REMOVED lines=14> */
.L_x_33:


//--------------------- .text._Z29sgemm_nt_128x128_lds_unroll16PKfS0_Pfiii --------------------------
	.section	.text._Z29sgemm_nt_128x128_lds_unroll16PKfS0_Pfiii,"ax",@progbits
	.align	128
        .global         _Z29sgemm_nt_128x128_lds_unroll16PKfS0_Pfiii
        .type           _Z29sgemm_nt_128x128_lds_unroll16PKfS0_Pfiii,@function
        .size           _Z29sgemm_nt_128x128_lds_unroll16PKfS0_Pfiii,(.L_x_34 - _Z29sgemm_nt_128x128_lds_unroll16PKfS0_Pfiii)
        .other          _Z29sgemm_nt_128x128_lds_unroll16PKfS0_Pfiii,@"STO_CUDA_ENTRY STV_DEFAULT"
_Z29sgemm_nt_128x128_lds_unroll16PKfS0_Pfiii:
.text._Z29sgemm_nt_128x128_lds_unroll16PKfS0_Pfiii:
[----:B------:R-:W-:Y:S01]  /*0000*/  LDC R1, c[0x0][0x37c] ;  /* 0x0000df00ff017b82 */ /* 0x000fe20000000800 */
[----:B------:R-:W0:Y:S01]  /*0010*/  S2R R0, SR_TID.Y ;  /* 0x0000000000007919 */ /* 0x000e220000002200 */
[----:B------:R-:W1:Y:S01]  /*0020*/  LDCU UR4, c[0x0][0x3a0] ;  /* 0x00007400ff0477ac */ /* 0x000e620008000800 */
[----:B------:R-:W-:Y:S01]  /*0030*/  BSSY.RECONVERGENT B0, `(.L_x_14) ;  /* 0x00004dd000007945 */ /* 0x000fe20003800200 */
[----:B------:R-:W-:Y:S01]  /*0040*/  HFMA2 R80, -RZ, RZ, 0, 0 ;  /* 0x00000000ff507431 */ /* 0x000fe200000001ff */
[----:B------:R-:W0:Y:S01]  /*0050*/  S2R R3, SR_TID.X ;  /* 0x0000000000037919 */ /* 0x000e220000002100 */
[----:B------:R-:W2:Y:S01]  /*0060*/  LDCU.64 UR8, c[0x0][0x358] ;  /* 0x00006b00ff0877ac */ /* 0x000ea20008000a00 */
[----:B------:R-:W-:Y:S01]  /*0070*/  HFMA2 R103, -RZ, RZ, 0, 0 ;  /* 0x00000000ff677431 */ /* 0x000fe200000001ff */
[----:B------:R-:W-:Y:S01]  /*0080*/  MOV R75, RZ ;  /* 0x000000ff004b7202 */ /* 0x000fe20000000f00 */
[----:B------:R-:W3:Y:S01]  /*0090*/  S2R R2, SR_CTAID.Y ;  /* 0x0000000000027919 */ /* 0x000ee20000002600 */
[----:B------:R-:W4:Y:S01]  /*00a0*/  LDCU UR7, c[0x0][0x3a0] ;  /* 0x00007400ff0777ac */ /* 0x000f220008000800 */
[----:B------:R-:W-:Y:S01]  /*00b0*/  HFMA2 R101, -RZ, RZ, 0, 0 ;  /* 0x00000000ff657431 */ /* 0x000fe200000001ff */
[----:B------:R-:W-:Y:S01]  /*00c0*/  CS2R R68, SRZ ;  /* 0x0000000000447805 */ /* 0x000fe2000001ff00 */
[----:B------:R-:W5:Y:S01]  /*00d0*/  S2R R6, SR_CTAID.X ;  /* 0x0000000000067919 */ /* 0x000f620000002500 */
[----:B------:R-:W-:Y:S01]  /*00e0*/  HFMA2 R97, -RZ, RZ, 0, 0 ;  /* 0x00000000ff617431 */ /* 0x000fe200000001ff */
[----:B------:R-:W-:Y:S01]  /*00f0*/  MOV R52, RZ ;  /* 0x000000ff00347202 */ /* 0x000fe20000000f00 */
[----:B------:R-:W-:Y:S01]  /*0100*/  HFMA2 R48, -RZ, RZ, 0, 0 ;  /* 0x00000000ff307431 */ /* 0x000fe200000001ff */
[----:B------:R-:W-:Y:S01]  /*0110*/  CS2R R46, SRZ ;  /* 0x00000000002e7805 */ /* 0x000fe2000001ff00 */
[----:B------:R-:W-:Y:S01]  /*0120*/  HFMA2 R79, -RZ, RZ, 0, 0 ;  /* 0x00000000ff4f7431 */ /* 0x000fe200000001ff */
[----:B------:R-:W-:Y:S01]  /*0130*/  CS2R R70, SRZ ;  /* 0x0000000000467805 */ /* 0x000fe2000001ff00 */
[----:B------:R-:W-:Y:S01]  /*0140*/  HFMA2 R38, -RZ, RZ, 0, 0 ;  /* 0x00000000ff267431 */ /* 0x000fe200000001ff */
[----:B------:R-:W-:Y:S01]  /*0150*/  CS2R R34, SRZ ;  /* 0x0000000000227805 */ /* 0x000fe2000001ff00 */
        /* <DEDUP_REMOVED lines=9> */
[----:B------:R-:W-:Y:S02]  /*01f0*/  CS2R R44, SRZ ;  /* 0x00000000002c7805 */ /* 0x000fe4000001ff00 */
[----:B------:R-:W-:Y:S02]  /*0200*/  MOV R60, RZ ;  /* 0x000000ff003c7202 */ /* 0x000fe40000000f00 */
[----:B------:R-:W-:Y:S02]  /*0210*/  CS2R R42, SRZ ;  /* 0x00000000002a7805 */ /* 0x000fe4000001ff00 */
[----:B------:R-:W-:Y:S02]  /*0220*/  CS2R R40, SRZ ;  /* 0x0000000000287805 */ /* 0x000fe4000001ff00 */
[----:B------:R-:W-:-:S02]  /*0230*/  CS2R R10, SRZ ;  /* 0x00000000000a7805 */ /* 0x000fc4000001ff00 */
[----:B------:R-:W-:Y:S02]  /*0240*/  MOV R63, RZ ;  /* 0x000000ff003f7202 */ /* 0x000fe40000000f00 */
[----:B------:R-:W-:Y:S02]  /*0250*/  CS2R R92, SRZ ;  /* 0x00000000005c7805 */ /* 0x000fe4000001ff00 */
[----:B0-----:R-:W-:Y:S02]  /*0260*/  LEA R13, R0, R3, 0x4 ;  /* 0x00000003000d7211 */ /* 0x001fe400078e20ff */
[----:B------:R-:W-:Y:S02]  /*0270*/  CS2R R36, SRZ ;  /* 0x0000000000247805 */ /* 0x000fe4000001ff00 */
[----:B------:R-:W-:Y:S02]  /*0280*/  MOV R15, RZ ;  /* 0x000000ff000f7202 */ /* 0x000fe40000000f00 */
[----:B------:R-:W-:-:S02]  /*0290*/  CS2R R82, SRZ ;  /* 0x0000000000527805 */ /* 0x000fc4000001ff00 */
[----:B------:R-:W-:Y:S02]  /*02a0*/  ISETP.GT.U32.AND P0, PT, R13, 0x7f, PT ;  /* 0x0000007f0d00780c */ /* 0x000fe40003f04070 */
[----:B------:R-:W-:Y:S02]  /*02b0*/  CS2R R88, SRZ ;  /* 0x0000000000587805 */ /* 0x000fe4000001ff00 */
[----:B------:R-:W-:Y:S02]  /*02c0*/  MOV R59, RZ ;  /* 0x000000ff003b7202 */ /* 0x000fe40000000f00 */
[----:B------:R-:W-:Y:S02]  /*02d0*/  CS2R R94, SRZ ;  /* 0x00000000005e7805 */ /* 0x000fe4000001ff00 */
[----:B------:R-:W-:Y:S02]  /*02e0*/  MOV R12, RZ ;  /* 0x000000ff000c7202 */ /* 0x000fe40000000f00 */
[----:B------:R-:W-:-:S02]  /*02f0*/  MOV R105, RZ ;  /* 0x000000ff00697202 */ /* 0x000fc40000000f00 */
[----:B------:R-:W-:Y:S02]  /*0300*/  MOV R107, RZ ;  /* 0x000000ff006b7202 */ /* 0x000fe40000000f00 */
[----:B------:R-:W-:Y:S01]  /*0310*/  MOV R86, RZ ;  /* 0x000000ff00567202 */ /* 0x000fe20000000f00 */
[----:B------:R-:W0:Y:S01]  /*0320*/  @!P0 LDC.64 R16, c[0x0][0x380] ;  /* 0x0000e000ff108b82 */ /* 0x000e220000000a00 */
[----:B---3--:R-:W-:Y:S02]  /*0330*/  @!P0 LEA R2, R2, R13, 0x7 ;  /* 0x0000000d02028211 */ /* 0x008fe400078e38ff */
[----:B-1----:R-:W-:Y:S02]  /*0340*/  @!P0 MOV R9, UR4 ;  /* 0x0000000400098c02 */ /* 0x002fe40008000f00 */
[----:B------:R-:W-:-:S03]  /*0350*/  @P0 IADD3 R13, PT, PT, R13, -0x80, RZ ;  /* 0xffffff800d0d0810 */ /* 0x000fc60007ffe0ff */
[----:B------:R-:W1:Y:S01]  /*0360*/  @P0 LDC.64 R4, c[0x0][0x388] ;  /* 0x0000e200ff040b82 */ /* 0x000e620000000a00 */
[----:B------:R-:W-:Y:S01]  /*0370*/  @!P0 IMAD R7, R2, R9, RZ ;  /* 0x0000000902078224 */ /* 0x000fe200078e02ff */
[----:B------:R-:W-:Y:S02]  /*0380*/  @P0 MOV R9, UR4 ;  /* 0x0000000400090c02 */ /* 0x000fe40008000f00 */
[----:B-----5:R-:W-:Y:S02]  /*0390*/  @P0 LEA R2, R6, R13, 0x7 ;  /* 0x0000000d06020211 */ /* 0x020fe400078e38ff */
[----:B------:R-:W-:Y:S01]  /*03a0*/  ISETP.GE.AND P1, PT, R9, 0x1, PT ;  /* 0x000000010900780c */ /* 0x000fe20003f26270 */
[----:B0-----:R-:W-:-:S04]  /*03b0*/  @!P0 IMAD.WIDE R16, R7, 0x4, R16 ;  /* 0x0000000407108825 */ /* 0x001fc800078e0210 */
[----:B------:R-:W-:Y:S02]  /*03c0*/  @P0 IMAD R7, R2, R9, RZ ;  /* 0x0000000902070224 */ /* 0x000fe400078e02ff */
[----:B------:R-:W-:Y:S02]  /*03d0*/  HFMA2 R2, -RZ, RZ, 0, 0 ;  /* 0x00000000ff027431 */ /* 0x000fe400000001ff */
[----:B------:R-:W-:Y:S02]  /*03e0*/  HFMA2 R9, -RZ, RZ, 0, 0 ;  /* 0x00000000ff097431 */ /* 0x000fe400000001ff */
[----:B-1----:R-:W-:-:S04]  /*03f0*/  @P0 IMAD.WIDE R16, R7, 0x4, R4 ;  /* 0x0000000407100825 */ /* 0x002fc800078e0204 */
[----:B------:R-:W-:Y:S01]  /*0400*/  HFMA2 R5, -RZ, RZ, 0, 0 ;  /* 0x00000000ff057431 */ /* 0x000fe200000001ff */
[----:B------:R-:W-:Y:S01]  /*0410*/  MOV R7, RZ ;  /* 0x000000ff00077202 */ /* 0x000fe20000000f00 */
[----:B--2-4-:R-:W-:Y:S06]  /*0420*/  @!P1 BRA `(.L_x_15) ;  /* 0x0000004800749947 */ /* 0x014fec0003800000 */
[----:B------:R-:W0:Y:S01]  /*0430*/  S2UR UR6, SR_CgaCtaId ;  /* 0x00000000000679c3 */ /* 0x000e220000008800 */
[----:B------:R-:W-:Y:S01]  /*0440*/  UMOV UR4, 0x400 ;  /* 0x0000040000047882 */ /* 0x000fe20000000000 */
[----:B------:R-:W-:Y:S01]  /*0450*/  IADD3 R50, P1, PT, R16, 0x20, RZ ;  /* 0x0000002010327810 */ /* 0x000fe20007f3e0ff */
[----:B------:R-:W-:Y:S01]  /*0460*/  UIADD3 UR5, UPT, UPT, UR4, 0x2000, URZ ;  /* 0x0000200004057890 */ /* 0x000fe2000fffe0ff */
[----:B------:R-:W-:Y:S02]  /*0470*/  MOV R4, RZ ;  /* 0x000000ff00047202 */ /* 0x000fe40000000f00 */
[----:B------:R-:W-:Y:S02]  /*0480*/  IADD3.X R51, PT, PT, RZ, R17, RZ, P1, !PT ;  /* 0x00000011ff337210 */ /* 0x000fe40000ffe4ff */
[----:B------:R-:W-:Y:S01]  /*0490*/  MOV R80, RZ ;  /* 0x000000ff00507202 */ /* 0x000fe20000000f00 */
[----:B0-----:R-:W-:Y:S02]  /*04a0*/  ULEA UR4, UR6, UR4, 0x18 ;  /* 0x0000000406047291 */ /* 0x001fe4000f8ec0ff */
[----:B------:R-:W-:-:S04]  /*04b0*/  ULEA UR5, UR6, UR5, 0x18 ;  /* 0x0000000506057291 */ /* 0x000fc8000f8ec0ff */
[C---:B------:R-:W-:Y:S02]  /*04c0*/  LEA R14, R13.reuse, UR4, 0x2 ;  /* 0x000000040d0e7c11 */ /* 0x040fe4000f8e10ff */
[----:B------:R-:W-:-:S07]  /*04d0*/  LEA R13, R13, UR5, 0x2 ;  /* 0x000000050d0d7c11 */ /* 0x000fce000f8e10ff */
.L_x_19:
[----:B------:R-:W-:Y:S04]  /*04e0*/  BSSY.RECONVERGENT B1, `(.L_x_16) ;  /* 0x0000043000017945 */ /* 0x000fe80003800200 */
[----:B------:R-:W-:Y:S05]  /*04f0*/  @P0 BRA `(.L_x_17) ;  /* 0x0000000000840947 */ /* 0x000fea0003800000 */
[----:B------:R-:W2:Y:S04]  /*0500*/  LDG.E R17, desc[UR8][R50.64+-0x20] ;  /* 0xffffe00832117981 */ /* 0x000ea8000c1e1900 */
[----:B------:R-:W3:Y:S04]  /*0510*/  LDG.E R19, desc[UR8][R50.64+-0x1c] ;  /* 0xffffe40832137981 */ /* 0x000ee8000c1e1900 */
[----:B------:R-:W4:Y:S04]  /*0520*/  LDG.E R21, desc[UR8][R50.64+-0x18] ;  /* 0xffffe80832157981 */ /* 0x000f28000c1e1900 */
[----:B------:R-:W5:Y:S04]  /*0530*/  LDG.E R23, desc[UR8][R50.64+-0x14] ;  /* 0xffffec0832177981 */ /* 0x000f68000c1e1900 */
        /* <DEDUP_REMOVED lines=12> */
[----:B--2---:R0:W-:Y:S04]  /*0600*/  STS [R14], R17 ;  /* 0x000000110e007388 */ /* 0x0041e80000000800 */
[----:B---3--:R0:W-:Y:S04]  /*0610*/  STS [R14+0x200], R19 ;  /* 0x000200130e007388 */ /* 0x0081e80000000800 */
[----:B----4-:R0:W-:Y:S04]  /*0620*/  STS [R14+0x400], R21 ;  /* 0x000400150e007388 */ /* 0x0101e80000000800 */
[----:B-----5:R0:W-:Y:S04]  /*0630*/  STS [R14+0x600], R23 ;  /* 0x000600170e007388 */ /* 0x0201e80000000800 */
[----:B------:R0:W-:Y:S04]  /*0640*/  STS [R14+0x800], R25 ;  /* 0x000800190e007388 */ /* 0x0001e80000000800 */
        /* <DEDUP_REMOVED lines=10> */
[----:B------:R0:W-:Y:S01]  /*06f0*/  STS [R14+0x1e00], R87 ;  /* 0x001e00570e007388 */ /* 0x0001e20000000800 */
[----:B------:R-:W-:Y:S05]  /*0700*/  BRA `(.L_x_18) ;  /* 0x0000000000807947 */ /* 0x000fea0003800000 */
.L_x_17:
        /* <DEDUP_REMOVED lines=31> */
[----:B------:R1:W-:Y:S02]  /*0900*/  STS [R13+0x1e00], R78 ;  /* 0x001e004e0d007388 */ /* 0x0003e40000000800 */
.L_x_18:
[----:B------:R-:W-:Y:S05]  /*0910*/  BSYNC.RECONVERGENT B1 ;  /* 0x0000000000017941 */ /* 0x000fea0003800200 */
.L_x_16:
[----:B-1----:R-:W1:Y:S01]  /*0920*/  S2R R0, SR_TID.Y ;  /* 0x0000000000007919 */ /* 0x002e620000002200 */
[----:B------:R-:W2:Y:S01]  /*0930*/  S2UR UR5, SR_CgaCtaId ;  /* 0x00000000000579c3 */ /* 0x000ea20000008800 */
[----:B------:R-:W-:-:S07]  /*0940*/  UMOV UR4, 0x400 ;  /* 0x0000040000047882 */ /* 0x000fce0000000000 */
[----:B------:R-:W-:Y:S01]  /*0950*/  BAR.SYNC.DEFER_BLOCKING 0x0 ;  /* 0x0000000000007b1d */ /* 0x000fe20000010000 */
[----:B------:R-:W-:Y:S01]  /*0960*/  UIADD3 UR6, UPT, UPT, UR4, 0x2000, URZ ;  /* 0x0000200004067890 */ /* 0x000fe2000fffe0ff */
[----:B------:R-:W-:Y:S02]  /*0970*/  IADD3 R50, P1, PT, R50, 0x40, RZ ;  /* 0x0000004032327810 */ /* 0x000fe40007f3e0ff */
[----:B------:R-:W-:Y:S02]  /*0980*/  IADD3 R4, PT, PT, R4, 0x10, RZ ;  /* 0x0000001004047810 */ /* 0x000fe40007ffe0ff */
[----:B------:R-:W-:Y:S02]  /*0990*/  IADD3.X R51, PT, PT, RZ, R51, RZ, P1, !PT ;  /* 0x00000033ff337210 */ /* 0x000fe40000ffe4ff */
[----:B------:R-:W-:Y:S01]  /*09a0*/  ISETP.GE.AND P1, PT, R4, UR7, PT ;  /* 0x0000000704007c0c */ /* 0x000fe2000bf26270 */
[----:B--2---:R-:W-:Y:S02]  /*09b0*/  ULEA UR4, UR5, UR4, 0x18 ;  /* 0x0000000405047291 */ /* 0x004fe4000f8ec0ff */
[----:B------:R-:W-:-:S04]  /*09c0*/  ULEA UR6, UR5, UR6, 0x18 ;  /* 0x0000000605067291 */ /* 0x000fc8000f8ec0ff */
[----:B------:R-:W-:Y:S02]  /*09d0*/  LEA R8, R3, UR4, 0x5 ;  /* 0x0000000403087c11 */ /* 0x000fe4000f8e28ff */
[----:B-1----:R-:W-:-:S03]  /*09e0*/  LEA R6, R0, UR6, 0x5 ;  /* 0x0000000600067c11 */ /* 0x002fc6000f8e28ff */
[----:B0-----:R-:W-:Y:S04]  /*09f0*/  LDS.128 R20, [R8] ;  /* 0x0000000008147984 */ /* 0x001fe80000000c00 */
[----:B------:R-:W0:Y:S04]  /*0a00*/  LDS.128 R28, [R6] ;  /* 0x00000000061c7984 */ /* 0x000e280000000c00 */
[----:B------:R-:W1:Y:S04]  /*0a10*/  LDS.128 R24, [R8+0x10] ;  /* 0x0000100008187984 */ /* 0x000e680000000c00 */
[----:B------:R-:W2:Y:S01]  /*0a20*/  LDS.128 R16, [R6+0x10] ;  /* 0x0000100006107984 */ /* 0x000ea20000000c00 */
[C---:B0-----:R-:W-:Y:S01]  /*0a30*/  FFMA R53, R28.reuse, R21, R59 ;  /* 0x000000151c357223 */ /* 0x041fe2000000003b */
[----:B------:R-:W-:Y:S01]  /*0a40*/  FFMA R49, R28, R22, R63 ;  /* 0x000000161c317223 */ /* 0x000fe2000000003f */
[----:B------:R-:W-:Y:S01]  /*0a50*/  FFMA R61, R20, R28, R55 ;  /* 0x0000001c143d7223 */ /* 0x000fe20000000037 */
[C---:B------:R-:W-:Y:S01]  /*0a60*/  FFMA R59, R28.reuse, R23, R44 ;  /* 0x000000171c3b7223 */ /* 0x040fe2000000002c */
[----:B-1----:R-:W-:Y:S01]  /*0a70*/  FFMA R85, R28, R27, R36 ;  /* 0x0000001b1c557223 */ /* 0x002fe20000000024 */
[----:B------:R-:W-:Y:S01]  /*0a80*/  FFMA R63, R24, R30, R73 ;  /* 0x0000001e183f7223 */ /* 0x000fe20000000049 */
[----:B------:R-:W-:Y:S01]  /*0a90*/  FFMA R44, R29, R22, R10 ;  /* 0x000000161d2c7223 */ /* 0x000fe2000000000a */
[C---:B------:R-:W-:Y:S01]  /*0aa0*/  FFMA R55, R30.reuse, R23, R67 ;  /* 0x000000171e377223 */ /* 0x040fe20000000043 */
[-C--:B------:R-:W-:Y:S01]  /*0ab0*/  FFMA R73, R30, R25.reuse, R46 ;  /* 0x000000191e497223 */ /* 0x080fe2000000002e */
[-C--:B------:R-:W-:Y:S01]  /*0ac0*/  FFMA R36, R31, R25.reuse, R52 ;  /* 0x000000191f247223 */ /* 0x080fe20000000034 */
[C---:B------:R-:W-:Y:S01]  /*0ad0*/  FFMA R69, R28.reuse, R24, R69 ;  /* 0x000000181c457223 */ /* 0x040fe20000000045 */
[C---:B------:R-:W-:Y:S01]  /*0ae0*/  FFMA R77, R28.reuse, R25, R34 ;  /* 0x000000191c4d7223 */ /* 0x040fe20000000022 */
[-C--:B------:R-:W-:Y:S01]  /*0af0*/  FFMA R83, R28, R26.reuse, R83 ;  /* 0x0000001a1c537223 */ /* 0x080fe20000000053 */
[-C--:B------:R-:W-:Y:S01]  /*0b00*/  FFMA R76, R20, R29.reuse, R33 ;  /* 0x0000001d144c7223 */ /* 0x080fe20000000021 */
[----:B------:R-:W-:Y:S01]  /*0b10*/  FFMA R40, R21, R29, R40 ;  /* 0x0000001d15287223 */ /* 0x000fe20000000028 */
[C---:B------:R-:W-:Y:S01]  /*0b20*/  FFMA R58, R29.reuse, R23, R32 ;  /* 0x000000171d3a7223 */ /* 0x040fe20000000020 */
[----:B------:R-:W-:Y:S01]  /*0b30*/  FFMA R39, R24, R29, R35 ;  /* 0x0000001d18277223 */ /* 0x000fe20000000023 */
[C---:B------:R-:W-:Y:S01]  /*0b40*/  FFMA R70, R29.reuse, R25, R70 ;  /* 0x000000191d467223 */ /* 0x040fe20000000046 */
[C---:B------:R-:W-:Y:S01]  /*0b50*/  FFMA R78, R29.reuse, R26, R7 ;  /* 0x0000001a1d4e7223 */ /* 0x040fe20000000007 */
[-C--:B------:R-:W-:Y:S01]  /*0b60*/  FFMA R82, R29, R27.reuse, R82 ;  /* 0x0000001b1d527223 */ /* 0x080fe20000000052 */
[-C--:B------:R-:W-:Y:S01]  /*0b70*/  FFMA R5, R20, R30.reuse, R5 ;  /* 0x0000001e14057223 */ /* 0x080fe20000000005 */
[CC--:B------:R-:W-:Y:S01]  /*0b80*/  FFMA R81, R21.reuse, R30.reuse, R2 ;  /* 0x0000001e15517223 */ /* 0x0c0fe20000000002 */
[----:B------:R-:W-:Y:S01]  /*0b90*/  FFMA R45, R22, R30, R45 ;  /* 0x0000001e162d7223 */ /* 0x000fe2000000002d */
        /* <DEDUP_REMOVED lines=38> */
[----:B------:R-:W-:Y:S01]  /*0e00*/  LDS.128 R32, [R8+0x200] ;  /* 0x0002000008207984 */ /* 0x000fe20000000c00 */
[-C--:B------:R-:W-:Y:S01]  /*0e10*/  FFMA R84, R17, R27.reuse, R84 ;  /* 0x0000001b11547223 */ /* 0x080fe20000000054 */
[----:B------:R-:W-:Y:S01]  /*0e20*/  FFMA R89, R18, R27, R71 ;  /* 0x0000001b12597223 */ /* 0x000fe20000000047 */
[----:B------:R-:W-:Y:S01]  /*0e30*/  FFMA R86, R27, R19, R86 ;  /* 0x000000131b567223 */ /* 0x000fe20000000056 */
[----:B------:R-:W0:Y:S04]  /*0e40*/  LDS.128 R28, [R6+0x200] ;  /* 0x00020000061c7984 */ /* 0x000e280000000c00 */
[----:B------:R-:W1:Y:S04]  /*0e50*/  LDS.128 R20, [R6+0x210] ;  /* 0x0002100006147984 */ /* 0x000e680000000c00 */
[----:B------:R-:W2:Y:S01]  /*0e60*/  LDS.128 R24, [R8+0x210] ;  /* 0x0002100008187984 */ /* 0x000ea20000000c00 */
[C---:B0-----:R-:W-:Y:S01]  /*0e70*/  FFMA R7, R32.reuse, R28, R61 ;  /* 0x0000001c20077223 */ /* 0x041fe2000000003d */
[----:B------:R-:W-:Y:S01]  /*0e80*/  FFMA R2, R32, R29, R76 ;  /* 0x0000001d20027223 */ /* 0x000fe2000000004c */
[C---:B------:R-:W-:Y:S01]  /*0e90*/  FFMA R15, R33.reuse, R30, R81 ;  /* 0x0000001e210f7223 */ /* 0x040fe20000000051 */
[----:B------:R-:W-:Y:S01]  /*0ea0*/  FFMA R41, R28, R33, R53 ;  /* 0x000000211c297223 */ /* 0x000fe20000000035 */
[----:B-1----:R-:W-:Y:S01]  /*0eb0*/  FFMA R17, R33, R22, R67 ;  /* 0x0000001621117223 */ /* 0x002fe20000000043 */
[----:B------:R-:W-:Y:S01]  /*0ec0*/  FFMA R16, R32, R23, R52 ;  /* 0x0000001720107223 */ /* 0x000fe20000000034 */
        /* <DEDUP_REMOVED lines=18> */
[-C--:B------:R-:W-:Y:S01]  /*0ff0*/  FFMA R83, R28, R26.reuse, R83 ;  /* 0x0000001a1c537223 */ /* 0x080fe20000000053 */
[-C--:B------:R-:W-:Y:S01]  /*1000*/  FFMA R78, R29, R26.reuse, R78 ;  /* 0x0000001a1d4e7223 */ /* 0x080fe2000000004e */
[-C--:B------:R-:W-:Y:S01]  /*1010*/  FFMA R79, R30, R26.reuse, R79 ;  /* 0x0000001a1e4f7223 */ /* 0x080fe2000000004f */
[-C--:B------:R-:W-:Y:S01]  /*1020*/  FFMA R74, R31, R26.reuse, R74 ;  /* 0x0000001a1f4a7223 */ /* 0x080fe2000000004a */
[-C--:B------:R-:W-:Y:S01]  /*1030*/  FFMA R25, R20, R26.reuse, R93 ;  /* 0x0000001a14197223 */ /* 0x080fe2000000005d */
[----:B------:R-:W-:Y:S01]  /*1040*/  FFMA R76, R21, R26, R90 ;  /* 0x0000001a154c7223 */ /* 0x000fe2000000005a */
[----:B------:R-:W-:Y:S01]  /*1050*/  FFMA R81, R26, R22, R37 ;  /* 0x000000161a517223 */ /* 0x000fe20000000025 */
[C---:B------:R-:W-:Y:S01]  /*1060*/  FFMA R5, R32.reuse, R30, R5 ;  /* 0x0000001e20057223 */ /* 0x040fe20000000005 */
[C---:B------:R-:W-:Y:S01]  /*1070*/  FFMA R10, R32.reuse, R31, R10 ;  /* 0x0000001f200a7223 */ /* 0x040fe2000000000a */
[C---:B------:R-:W-:Y:S01]  /*1080*/  FFMA R11, R32.reuse, R20, R11 ;  /* 0x00000014200b7223 */ /* 0x040fe2000000000b */
[C---:B------:R-:W-:Y:S01]  /*1090*/  FFMA R12, R32.reuse, R21, R12 ;  /* 0x00000015200c7223 */ /* 0x040fe2000000000c */
[----:B------:R-:W-:Y:S01]  /*10a0*/  FFMA R9, R32, R22, R9 ;  /* 0x0000001620097223 */ /* 0x000fe20000000009 */
[C---:B------:R-:W-:Y:S01]  /*10b0*/  FFMA R40, R33.reuse, R29, R40 ;  /* 0x0000001d21287223 */ /* 0x040fe20000000028 */
[C---:B------:R-:W-:Y:S01]  /*10c0*/  FFMA R18, R33.reuse, R31, R92 ;  /* 0x0000001f21127223 */ /* 0x040fe2000000005c */
[----:B------:R-:W-:Y:S01]  /*10d0*/  FFMA R19, R20, R33, R109 ;  /* 0x0000002114137223 */ /* 0x000fe2000000006d */
[C---:B------:R-:W-:Y:S01]  /*10e0*/  FFMA R42, R33.reuse, R21, R42 ;  /* 0x00000015212a7223 */ /* 0x040fe2000000002a */
[----:B------:R-:W-:Y:S01]  /*10f0*/  FFMA R48, R33, R23, R48 ;  /* 0x0000001721307223 */ /* 0x000fe20000000030 */
[----:B------:R-:W-:Y:S01]  /*1100*/  FFMA R49, R28, R34, R49 ;  /* 0x000000221c317223 */ /* 0x000fe20000000031 */
        /* <DEDUP_REMOVED lines=22> */
[----:B------:R-:W-:Y:S04]  /*1270*/  LDS.128 R28, [R8+0x400] ;  /* 0x00040000081c7984 */ /* 0x000fe80000000c00 */
[----:B------:R-:W0:Y:S04]  /*1280*/  LDS.128 R32, [R6+0x400] ;  /* 0x0004000006207984 */ /* 0x000e280000000c00 */
[----:B------:R-:W1:Y:S04]  /*1290*/  LDS.128 R36, [R6+0x410] ;  /* 0x0004100006247984 */ /* 0x000e680000000c00 */
[----:B------:R-:W2:Y:S01]  /*12a0*/  LDS.128 R20, [R8+0x410] ;  /* 0x0004100008147984 */ /* 0x000ea20000000c00 */
        /* <DEDUP_REMOVED lines=67> */
[----:B------:R-:W2:Y:S04]  /*16e0*/  LDS.128 R20, [R8+0x610] ;  /* 0x0006100008147984 */ /* 0x000ea80000000c00 */
[----:B------:R-:W-:Y:S01]  /*16f0*/  LDS.128 R32, [R6+0x810] ;  /* 0x0008100006207984 */ /* 0x000fe20000000c00 */
        /* <DEDUP_REMOVED lines=74> */
[CC--:B------:R-:W-:Y:S01]  /*1ba0*/  FFMA R5, R16.reuse, R26.reuse, R5 ;  /* 0x0000001a10057223 */ /* 0x0c0fe20000000005 */
        /* <DEDUP_REMOVED lines=640> */
[----:B------:R-:W-:Y:S01]  /*43b0*/  FFMA R62, R20, R27, R62 ;  /* 0x0000001b143e7223 */ /* 0x000fe2000000003e */
[-C--:B------:R-:W-:Y:S01]  /*43c0*/  FFMA R77, R24, R21.reuse, R77 ;  /* 0x00000015184d7223 */ /* 0x080fe2000000004d */
[-C--:B------:R-:W-:Y:S01]  /*43d0*/  FFMA R70, R25, R21.reuse, R70 ;  /* 0x0000001519467223 */ /* 0x080fe20000000046 */
[-C--:B------:R-:W-:Y:S01]  /*43e0*/  FFMA R73, R26, R21.reuse, R73 ;  /* 0x000000151a497223 */ /* 0x080fe20000000049 */
        /* <DEDUP_REMOVED lines=9> */
[----:B------:R-:W0:Y:S01]  /*4480*/  LDS.128 R16, [R8+0x1c00] ;  /* 0x001c000008107984 */ /* 0x000e220000000c00 */
[C---:B------:R-:W-:Y:S01]  /*4490*/  FFMA R61, R20.reuse, R28, R61 ;  /* 0x0000001c143d7223 */ /* 0x040fe2000000003d */
[C---:B------:R-:W-:Y:S01]  /*44a0*/  FFMA R66, R20.reuse, R29, R66 ;  /* 0x0000001d14427223 */ /* 0x040fe20000000042 */
[CC--:B------:R-:W-:Y:S01]  /*44b0*/  FFMA R65, R20.reuse, R30.reuse, R65 ;  /* 0x0000001e14417223 */ /* 0x0c0fe20000000041 */
[----:B------:R-:W1:Y:S01]  /*44c0*/  LDS.128 R24, [R6+0x1c00] ;  /* 0x001c000006187984 */ /* 0x000e620000000c00 */
        /* <DEDUP_REMOVED lines=12> */
[----:B------:R-:W-:-:S02]  /*4590*/  FFMA R86, R23, R31, R86 ;  /* 0x0000001f17567223 */ /* 0x000fc40000000056 */
[----:B------:R-:W2:Y:S01]  /*45a0*/  LDS.128 R20, [R8+0x1c10] ;  /* 0x001c100008147984 */ /* 0x000ea20000000c00 */
[C---:B0-----:R-:W-:Y:S01]  /*45b0*/  FFMA R11, R16.reuse, R32, R11 ;  /* 0x00000020100b7223 */ /* 0x041fe2000000000b */
[C---:B------:R-:W-:Y:S01]  /*45c0*/  FFMA R12, R16.reuse, R33, R12 ;  /* 0x00000021100c7223 */ /* 0x040fe2000000000c */
[C---:B------:R-:W-:Y:S01]  /*45d0*/  FFMA R9, R16.reuse, R34, R9 ;  /* 0x0000002210097223 */ /* 0x040fe20000000009 */
[C---:B------:R-:W-:Y:S01]  /*45e0*/  FFMA R90, R16.reuse, R35, R90 ;  /* 0x00000023105a7223 */ /* 0x040fe2000000005a */
[----:B-1----:R-:W-:Y:S01]  /*45f0*/  FFMA R29, R16, R25, R2 ;  /* 0x00000019101d7223 */ /* 0x002fe20000000002 */
[C---:B------:R-:W-:Y:S01]  /*4600*/  FFMA R101, R24.reuse, R17, R41 ;  /* 0x0000001118657223 */ /* 0x040fe20000000029 */
[----:B------:R-:W-:Y:S01]  /*4610*/  FFMA R105, R24, R18, R49 ;  /* 0x0000001218697223 */ /* 0x000fe20000000031 */
[C---:B------:R-:W-:Y:S01]  /*4620*/  FFMA R2, R17.reuse, R26, R15 ;  /* 0x0000001a11027223 */ /* 0x040fe2000000000f */
        /* <DEDUP_REMOVED lines=10> */
[-C--:B------:R-:W-:Y:S01]  /*46d0*/  FFMA R48, R17, R35.reuse, R48 ;  /* 0x0000002311307223 */ /* 0x080fe20000000030 */
[C---:B------:R-:W-:Y:S01]  /*46e0*/  FFMA R52, R25.reuse, R18, R52 ;  /* 0x0000001219347223 */ /* 0x040fe20000000034 */
[----:B------:R-:W-:Y:S01]  /*46f0*/  FFMA R45, R18, R26, R45 ;  /* 0x0000001a122d7223 */ /* 0x000fe2000000002d */
[----:B------:R-:W-:Y:S01]  /*4700*/  FFMA R43, R32, R18, R43 ;  /* 0x00000012202b7223 */ /* 0x000fe2000000002b */
        /* <DEDUP_REMOVED lines=11> */
[----:B------:R-:W-:Y:S01]  /*47c0*/  FFMA R69, R24, R20, R69 ;  /* 0x0000001418457223 */ /* 0x000fe20000000045 */
[C---:B------:R-:W-:Y:S01]  /*47d0*/  FFMA R67, R20.reuse, R25, R67 ;  /* 0x0000001914437223 */ /* 0x040fe20000000043 */
[C---:B------:R-:W-:Y:S01]  /*47e0*/  FFMA R103, R20.reuse, R26, R63 ;  /* 0x0000001a14677223 */ /* 0x040fe2000000003f */
[----:B------:R-:W-:Y:S01]  /*47f0*/  FFMA R99, R20, R27, R62 ;  /* 0x0000001b14637223 */ /* 0x000fe2000000003e */
[CC--:B------:R-:W-:Y:S01]  /*4800*/  FFMA R10, R24.reuse, R21.reuse, R77 ;  /* 0x00000015180a7223 */ /* 0x0c0fe2000000004d */
        /* <DEDUP_REMOVED lines=9> */
[----:B------:R-:W-:Y:S01]  /*48a0*/  LDS.128 R16, [R8+0x1e00] ;  /* 0x001e000008107984 */ /* 0x000fe20000000c00 */
[----:B------:R-:W-:Y:S01]  /*48b0*/  FFMA R88, R27, R23, R88 ;  /* 0x000000171b587223 */ /* 0x000fe20000000058 */
[C---:B------:R-:W-:Y:S01]  /*48c0*/  FFMA R61, R20.reuse, R32, R61 ;  /* 0x00000020143d7223 */ /* 0x040fe2000000003d */
[C---:B------:R-:W-:Y:S01]  /*48d0*/  FFMA R66, R20.reuse, R33, R66 ;  /* 0x0000002114427223 */ /* 0x040fe20000000042 */
[----:B------:R-:W0:Y:S01]  /*48e0*/  LDS.128 R36, [R6+0x1e00] ;  /* 0x001e000006247984 */ /* 0x000e220000000c00 */
[CC--:B------:R-:W-:Y:S01]  /*48f0*/  FFMA R65, R20.reuse, R34.reuse, R65 ;  /* 0x0000002214417223 */ /* 0x0c0fe20000000041 */
[----:B------:R-:W-:Y:S01]  /*4900*/  FFMA R72, R20, R35, R72 ;  /* 0x0000002314487223 */ /* 0x000fe20000000048 */
[C---:B------:R-:W-:Y:S01]  /*4910*/  FFMA R71, R32.reuse, R21, R71 ;  /* 0x0000001520477223 */ /* 0x040fe20000000047 */
[----:B------:R-:W1:Y:S01]  /*4920*/  LDS.128 R24, [R8+0x1e10] ;  /* 0x001e100008187984 */ /* 0x000e620000000c00 */
        /* <DEDUP_REMOVED lines=12> */
[----:B0-----:R-:W-:Y:S01]  /*49f0*/  FFMA R55, R16, R36, R7 ;  /* 0x0000002410377223 */ /* 0x001fe20000000007 */
[C---:B------:R-:W-:Y:S01]  /*4a00*/  FFMA R63, R36.reuse, R18, R105 ;  /* 0x00000012243f7223 */ /* 0x040fe20000000069 */
[C---:B------:R-:W-:Y:S01]  /*4a10*/  FFMA R59, R36.reuse, R17, R101 ;  /* 0x00000011243b7223 */ /* 0x040fe20000000065 */
[C---:B------:R-:W-:Y:S01]  /*4a20*/  FFMA R44, R36.reuse, R19, R44 ;  /* 0x00000013242c7223 */ /* 0x040fe2000000002c */
[----:B-1----:R-:W-:Y:S01]  /*4a30*/  FFMA R7, R37, R26, R73 ;  /* 0x0000001a25077223 */ /* 0x002fe20000000049 */
[----:B------:R-:W-:Y:S01]  /*4a40*/  FFMA R34, R36, R25, R10 ;  /* 0x0000001924227223 */ /* 0x000fe2000000000a */
[CC--:B------:R-:W-:Y:S01]  /*4a50*/  FFMA R35, R24.reuse, R37.reuse, R67 ;  /* 0x0000002518237223 */ /* 0x0c0fe20000000043 */
[----:B------:R-:W-:Y:S01]  /*4a60*/  FFMA R73, R24, R38, R103 ;  /* 0x0000002618497223 */ /* 0x000fe20000000067 */
[C---:B------:R-:W-:Y:S01]  /*4a70*/  FFMA R69, R36.reuse, R24, R69 ;  /* 0x0000001824457223 */ /* 0x040fe20000000045 */
[----:B------:R-:W-:Y:S01]  /*4a80*/  FFMA R83, R36, R26, R83 ;  /* 0x0000001a24537223 */ /* 0x000fe20000000053 */
[CC--:B------:R-:W-:Y:S01]  /*4a90*/  FFMA R33, R16.reuse, R37.reuse, R29 ;  /* 0x0000002510217223 */ /* 0x0c0fe2000000001d */
[----:B------:R-:W-:Y:S01]  /*4aa0*/  FFMA R40, R17, R37, R40 ;  /* 0x0000002511287223 */ /* 0x000fe20000000028 */
[C---:B------:R-:W-:Y:S01]  /*4ab0*/  FFMA R10, R37.reuse, R18, R52 ;  /* 0x00000012250a7223 */ /* 0x040fe20000000034 */
[C---:B------:R-:W-:Y:S01]  /*4ac0*/  FFMA R32, R37.reuse, R19, R58 ;  /* 0x0000001325207223 */ /* 0x040fe2000000003a */
[C---:B------:R-:W-:Y:S01]  /*4ad0*/  FFMA R70, R37.reuse, R25, R70 ;  /* 0x0000001925467223 */ /* 0x040fe20000000046 */
[----:B------:R-:W-:Y:S01]  /*4ae0*/  FFMA R82, R37, R27, R82 ;  /* 0x0000001b25527223 */ /* 0x000fe20000000052 */
[-C--:B------:R-:W-:Y:S01]  /*4af0*/  FFMA R5, R16, R38.reuse, R5 ;  /* 0x0000002610057223 */ /* 0x080fe20000000005 */
[CC--:B------:R-:W-:Y:S01]  /*4b00*/  FFMA R2, R17.reuse, R38.reuse, R2 ;  /* 0x0000002611027223 */ /* 0x0c0fe20000000002 */
[----:B------:R-:W-:Y:S01]  /*4b10*/  FFMA R45, R18, R38, R45 ;  /* 0x00000026122d7223 */ /* 0x000fe2000000002d */
[C---:B------:R-:W-:Y:S01]  /*4b20*/  FFMA R67, R38.reuse, R19, R97 ;  /* 0x0000001326437223 */ /* 0x040fe20000000061 */
[C---:B------:R-:W-:Y:S01]  /*4b30*/  FFMA R46, R38.reuse, R25, R46 ;  /* 0x00000019262e7223 */ /* 0x040fe2000000002e */
[-C--:B------:R-:W-:Y:S01]  /*4b40*/  FFMA R79, R38, R26.reuse, R79 ;  /* 0x0000001a264f7223 */ /* 0x080fe2000000004f */
[----:B------:R-:W-:Y:S01]  /*4b50*/  FFMA R91, R24, R39, R99 ;  /* 0x00000027185b7223 */ /* 0x000fe20000000063 */
[C---:B--2---:R-:W-:Y:S01]  /*4b60*/  FFMA R103, R20.reuse, R25, R71 ;  /* 0x0000001914677223 */ /* 0x044fe20000000047 */
[-C--:B------:R-:W-:Y:S01]  /*4b70*/  FFMA R105, R20, R26.reuse, R95 ;  /* 0x0000001a14697223 */ /* 0x080fe2000000005f */
[-C--:B------:R-:W-:Y:S01]  /*4b80*/  FFMA R36, R36, R27.reuse, R30 ;  /* 0x0000001b24247223 */ /* 0x080fe2000000001e */
[----:B------:R-:W-:Y:S01]  /*4b90*/  FFMA R38, R38, R27, R28 ;  /* 0x0000001b26267223 */ /* 0x000fe2000000001c */
[-C--:B------:R-:W-:Y:S01]  /*4ba0*/  FFMA R37, R16, R39.reuse, R31 ;  /* 0x0000002710257223 */ /* 0x080fe2000000001f */
[-C--:B------:R-:W-:Y:S01]  /*4bb0*/  FFMA R92, R17, R39.reuse, R92 ;  /* 0x00000027115c7223 */ /* 0x080fe2000000005c */
[-C--:B------:R-:W-:Y:S01]  /*4bc0*/  FFMA R41, R18, R39.reuse, R41 ;  /* 0x0000002712297223 */ /* 0x080fe20000000029 */
        /* <DEDUP_REMOVED lines=34> */
[----:B------:R-:W-:Y:S06]  /*4df0*/  @!P1 BRA `(.L_x_19) ;  /* 0xffffffb400b89947 */ /* 0x000fec000383ffff */
.L_x_15:
[----:B------:R-:W-:Y:S05]  /*4e00*/  BSYNC.RECONVERGENT B0 ;  /* 0x0000000000007941 */ /* 0x000fea0003800200 */
.L_x_14:
[----:B------:R-:W0:Y:S01]  /*4e10*/  S2R R3, SR_CTAID.Y ;  /* 0x0000000000037919 */ /* 0x000e220000002600 */
[----:B------:R-:W1:Y:S01]  /*4e20*/  LDC R13, c[0x0][0x39c] ;  /* 0x0000e700ff0d7b82 */ /* 0x000e620000000800 */
[----:B------:R-:W2:Y:S01]  /*4e30*/  S2R R4, SR_TID.X ;  /* 0x0000000000047919 */ /* 0x000ea20000002100 */
[----:B------:R-:W2:Y:S06]  /*4e40*/  S2R R19, SR_CTAID.X ;  /* 0x0000000000137919 */ /* 0x000eac0000002500 */
[----:B------:R-:W3:Y:S01]  /*4e50*/  LDC.64 R16, c[0x0][0x390] ;  /* 0x0000e400ff107b82 */ /* 0x000ee20000000a00 */
[----:B0-----:R-:W-:-:S04]  /*4e60*/  LEA R0, R3, R0, 0x4 ;  /* 0x0000000003007211 */ /* 0x001fc800078e20ff */
[----:B------:R-:W-:Y:S02]  /*4e70*/  SHF.L.U32 R0, R0, 0x3, RZ ;  /* 0x0000000300007819 */ /* 0x000fe400000006ff */
[----:B--2---:R-:W-:-:S04]  /*4e80*/  LEA R3, R19, R4, 0x4 ;  /* 0x0000000413037211 */ /* 0x004fc800078e20ff */
[----:B------:R-:W-:-:S05]  /*4e90*/  SHF.L.U32 R3, R3, 0x3, RZ ;  /* 0x0000000303037819 */ /* 0x000fca00000006ff */
[----:B-1----:R-:W-:-:S04]  /*4ea0*/  IMAD R3, R0, R13, R3 ;  /* 0x0000000d00037224 */ /* 0x002fc800078e0203 */
[----:B---3--:R-:W-:-:S05]  /*4eb0*/  IMAD.WIDE R16, R3, 0x4, R16 ;  /* 0x0000000403107825 */ /* 0x008fca00078e0210 */
[----:B------:R0:W-:Y:S01]  /*4ec0*/  STG.E desc[UR8][R16.64+0x8], R5 ;  /* 0x0000080510007986 */ /* 0x0001e2000c101908 */
[----:B------:R-:W-:-:S03]  /*4ed0*/  IMAD.WIDE R18, R13, 0x4, R16 ;  /* 0x000000040d127825 */ /* 0x000fc600078e0210 */
        /* <DEDUP_REMOVED lines=13> */
[----:B------:R-:W-:Y:S01]  /*4fb0*/  STG.E desc[UR8][R18.64+0x10], R93 ;  /* 0x0000105d12007986 */ /* 0x000fe2000c101908 */
[----:B------:R-:W-:-:S03]  /*4fc0*/  IMAD.WIDE R8, R13, 0x4, R2 ;  /* 0x000000040d087825 */ /* 0x000fc600078e0202 */
        /* <DEDUP_REMOVED lines=55> */
.L_x_20:
        /* <DEDUP_REMOVED lines=12> */
.L_x_34:


//--------------------- .text._Z28sgemm_nt_128x128_lds_unroll8PKfS0_Pfiii --------------------------
	.section	.text._Z28sgemm_nt_128x128_lds_unroll8PKfS0_Pfiii,"ax",@progbits
	.align	128
        .global         _Z28sgemm_nt_128x128_lds_unroll8PKfS0_Pfiii
        .type           _Z28sgemm_nt_128x128_lds_unroll8PKfS0_Pfiii,@function
        .size           _Z28sgemm_nt_128x128_lds_unroll8PKfS0_Pfiii,(.L_x_35 - _Z28sgemm_nt_128x128_lds_unroll8PKfS0_Pfiii)
        .other          _Z28sgemm_nt_128x128_lds_unroll8PKfS0_Pfiii,@"STO_CUDA_ENTRY STV_DEFAULT"
_Z28sgemm_nt_128x128_lds_unroll8PKfS0_Pfiii:
.text._Z28sgemm_nt_128x128_lds_unroll8PKfS0_Pfiii:
[----:B------:R-:W-:Y:S01]  /*0000*/  LDC R1, c[0x0][0x37c] ;  /* 0x0000df00ff017b82 */ /* 0x000fe20000000800 */
[----:B------:R-:W0:Y:S01]  /*0010*/  S2R R83, SR_TID.Y ;  /* 0x0000000000537919 */ /* 0x000e220000002200 */
[----:B------:R-:W1:Y:S01]  /*0020*/  LDCU UR4, c[0x0][0x3a0] ;  /* 0x00007400ff0477ac */ /* 0x000e620008000800 */
[----:B------:R-:W-:Y:S01]  /*0030*/  BSSY.RECONVERGENT B0, `(.L_x_21) ;  /* 0x00000ae000007945 */ /* 0x000fe20003800200 */
[----:B------:R-:W-:Y:S01]  /*0040*/  HFMA2 R85, -RZ, RZ, 0, 0 ;  /* 0x00000000ff557431 */ /* 0x000fe200000001ff */
[----:B------:R-:W0:Y:S01]  /*0050*/  S2R R76, SR_TID.X ;  /* 0x00000000004c7919 */ /* 0x000e220000002100 */
[----:B------:R-:W2:Y:S01]  /*0060*/  LDCU.64 UR8, c[0x0][0x358] ;  /* 0x00006b00ff0877ac */ /* 0x000ea20008000a00 */
[----:B------:R-:W-:Y:S02]  /*0070*/  CS2R R42, SRZ ;  /* 0x00000000002a7805 */ /* 0x000fe4000001ff00 */
[----:B------:R-:W-:Y:S01]  /*0080*/  CS2R R48, SRZ ;  /* 0x0000000000307805 */ /* 0x000fe2000001ff00 */
[----:B------:R-:W3:Y:S01]  /*0090*/  S2R R7, SR_CTAID.Y ;  /* 0x0000000000077919 */ /* 0x000ee20000002600 */
[----:B------:R-:W-:-:S02]  /*00a0*/  CS2R R40, SRZ ;  /* 0x0000000000287805 */ /* 0x000fc4000001ff00 */
[----:B------:R-:W-:Y:S02]  /*00b0*/  CS2R R46, SRZ ;  /* 0x00000000002e7805 */ /* 0x000fe4000001ff00 */
[----:B------:R-:W-:Y:S01]  /*00c0*/  CS2R R38, SRZ ;  /* 0x0000000000267805 */ /* 0x000fe2000001ff00 */
[----:B------:R-:W4:Y:S01]  /*00d0*/  S2R R9, SR_CTAID.X ;  /* 0x0000000000097919 */ /* 0x000f220000002500 */
[----:B------:R-:W-:Y:S02]  /*00e0*/  CS2R R44, SRZ ;  /* 0x00000000002c7805 */ /* 0x000fe4000001ff00 */
[----:B------:R-:W-:Y:S02]  /*00f0*/  CS2R R36, SRZ ;  /* 0x0000000000247805 */ /* 0x000fe4000001ff00 */
[----:B------:R-:W-:Y:S02]  /*0100*/  CS2R R34, SRZ ;  /* 0x0000000000227805 */ /* 0x000fe4000001ff00 */
        /* <DEDUP_REMOVED lines=17> */
[----:B------:R-:W-:Y:S02]  /*0220*/  MOV R77, RZ ;  /* 0x000000ff004d7202 */ /* 0x000fe40000000f00 */
[----:B------:R-:W-:-:S02]  /*0230*/  CS2R R50, SRZ ;  /* 0x0000000000327805 */ /* 0x000fc4000001ff00 */
[----:B------:R-:W-:Y:S02]  /*0240*/  MOV R87, RZ ;  /* 0x000000ff00577202 */ /* 0x000fe40000000f00 */
[----:B------:R-:W-:Y:S02]  /*0250*/  CS2R R52, SRZ ;  /* 0x0000000000347805 */ /* 0x000fe4000001ff00 */
[----:B0-----:R-:W-:Y:S02]  /*0260*/  LEA R84, R83, R76, 0x4 ;  /* 0x0000004c53547211 */ /* 0x001fe400078e20ff */
[----:B------:R-:W-:Y:S02]  /*0270*/  CS2R R54, SRZ ;  /* 0x0000000000367805 */ /* 0x000fe4000001ff00 */
[----:B------:R-:W-:Y:S02]  /*0280*/  CS2R R56, SRZ ;  /* 0x0000000000387805 */ /* 0x000fe4000001ff00 */
[----:B------:R-:W-:-:S02]  /*0290*/  CS2R R58, SRZ ;  /* 0x00000000003a7805 */ /* 0x000fc4000001ff00 */
[----:B------:R-:W-:-:S13]  /*02a0*/  ISETP.GT.U32.AND P0, PT, R84, 0x7f, PT ;  /* 0x0000007f5400780c */ /* 0x000fda0003f04070 */
[----:B------:R-:W0:Y:S01]  /*02b0*/  @!P0 LDC.64 R2, c[0x0][0x380] ;  /* 0x0000e000ff028b82 */ /* 0x000e220000000a00 */
[----:B---3--:R-:W-:Y:S02]  /*02c0*/  @!P0 LEA R0, R7, R84, 0x7 ;  /* 0x0000005407008211 */ /* 0x008fe400078e38ff */
[----:B-1----:R-:W-:Y:S02]  /*02d0*/  @!P0 MOV R11, UR4 ;  /* 0x00000004000b8c02 */ /* 0x002fe40008000f00 */
[----:B------:R-:W-:-:S03]  /*02e0*/  @P0 IADD3 R84, PT, PT, R84, -0x80, RZ ;  /* 0xffffff8054540810 */ /* 0x000fc60007ffe0ff */
[----:B------:R-:W1:Y:S01]  /*02f0*/  @P0 LDC.64 R4, c[0x0][0x388] ;  /* 0x0000e200ff040b82 */ /* 0x000e620000000a00 */
[----:B------:R-:W-:Y:S01]  /*0300*/  @!P0 IMAD R7, R0, R11, RZ ;  /* 0x0000000b00078224 */ /* 0x000fe200078e02ff */
[----:B------:R-:W-:Y:S02]  /*0310*/  @P0 MOV R11, UR4 ;  /* 0x00000004000b0c02 */ /* 0x000fe40008000f00 */
[----:B----4-:R-:W-:Y:S02]  /*0320*/  @P0 LEA R0, R9, R84, 0x7 ;  /* 0x0000005409000211 */ /* 0x010fe400078e38ff */
[----:B------:R-:W-:Y:S01]  /*0330*/  ISETP.GE.AND P1, PT, R11, 0x1, PT ;  /* 0x000000010b00780c */ /* 0x000fe20003f26270 */
[----:B0-----:R-:W-:-:S04]  /*0340*/  @!P0 IMAD.WIDE R2, R7, 0x4, R2 ;  /* 0x0000000407028825 */ /* 0x001fc800078e0202 */
[----:B------:R-:W-:Y:S02]  /*0350*/  @P0 IMAD R7, R0, R11, RZ ;  /* 0x0000000b00070224 */ /* 0x000fe400078e02ff */
[----:B------:R-:W-:Y:S02]  /*0360*/  HFMA2 R0, -RZ, RZ, 0, 0 ;  /* 0x00000000ff007431 */ /* 0x000fe400000001ff */
[----:B-1----:R-:W-:-:S04]  /*0370*/  @P0 IMAD.WIDE R2, R7, 0x4, R4 ;  /* 0x0000000407020825 */ /* 0x002fc800078e0204 */
[----:B--2---:R-:W-:Y:S05]  /*0380*/  @!P1 BRA `(.L_x_22) ;  /* 0x0000000400e09947 */ /* 0x004fea0003800000 */
[----:B------:R-:W0:Y:S01]  /*0390*/  S2UR UR6, SR_CgaCtaId ;  /* 0x00000000000679c3 */ /* 0x000e220000008800 */
[----:B------:R-:W-:Y:S01]  /*03a0*/  UMOV UR4, 0x400 ;  /* 0x0000040000047882 */ /* 0x000fe20000000000 */
[----:B------:R-:W-:Y:S01]  /*03b0*/  MOV R89, RZ ;  /* 0x000000ff00597202 */ /* 0x000fe20000000f00 */
[----:B------:R-:W-:Y:S01]  /*03c0*/  UIADD3 UR5, UPT, UPT, UR4, 0x1000, URZ ;  /* 0x0000100004057890 */ /* 0x000fe2000fffe0ff */
[----:B------:R-:W-:Y:S01]  /*03d0*/  MOV R42, RZ ;  /* 0x000000ff002a7202 */ /* 0x000fe20000000f00 */
[----:B0-----:R-:W-:Y:S02]  /*03e0*/  ULEA UR4, UR6, UR4, 0x18 ;  /* 0x0000000406047291 */ /* 0x001fe4000f8ec0ff */
[----:B------:R-:W-:-:S04]  /*03f0*/  ULEA UR5, UR6, UR5, 0x18 ;  /* 0x0000000506057291 */ /* 0x000fc8000f8ec0ff */
[C---:B------:R-:W-:Y:S02]  /*0400*/  LEA R82, R84.reuse, UR4, 0x2 ;  /* 0x0000000454527c11 */ /* 0x040fe4000f8e10ff */
[----:B------:R-:W-:-:S07]  /*0410*/  LEA R84, R84, UR5, 0x2 ;  /* 0x0000000554547c11 */ /* 0x000fce000f8e10ff */
.L_x_24:
[----:B------:R-:W-:-:S05]  /*0420*/  IMAD.WIDE.U32 R4, R89, 0x4, R2 ;  /* 0x0000000459047825 */ /* 0x000fca00078e0002 */
[----:B------:R-:W2:Y:S04]  /*0430*/  LDG.E R7, desc[UR8][R4.64] ;  /* 0x0000000804077981 */ /* 0x000ea8000c1e1900 */
[----:B------:R-:W3:Y:S04]  /*0440*/  LDG.E R9, desc[UR8][R4.64+0x4] ;  /* 0x0000040804097981 */ /* 0x000ee8000c1e1900 */
[----:B------:R-:W4:Y:S04]  /*0450*/  LDG.E R11, desc[UR8][R4.64+0x8] ;  /* 0x00000808040b7981 */ /* 0x000f28000c1e1900 */
[----:B------:R-:W5:Y:S04]  /*0460*/  LDG.E R13, desc[UR8][R4.64+0xc] ;  /* 0x00000c08040d7981 */ /* 0x000f68000c1e1900 */
[----:B------:R-:W5:Y:S04]  /*0470*/  LDG.E R15, desc[UR8][R4.64+0x10] ;  /* 0x00001008040f7981 */ /* 0x000f68000c1e1900 */
[----:B------:R-:W5:Y:S04]  /*0480*/  LDG.E R17, desc[UR8][R4.64+0x14] ;  /* 0x0000140804117981 */ /* 0x000f68000c1e1900 */
[----:B------:R-:W5:Y:S04]  /*0490*/  LDG.E R19, desc[UR8][R4.64+0x18] ;  /* 0x0000180804137981 */ /* 0x000f68000c1e1900 */
[----:B------:R-:W5:Y:S01]  /*04a0*/  LDG.E R91, desc[UR8][R4.64+0x1c] ;  /* 0x00001c08045b7981 */ /* 0x000f62000c1e1900 */
[----:B------:R-:W0:Y:S01]  /*04b0*/  S2UR UR5, SR_CgaCtaId ;  /* 0x00000000000579c3 */ /* 0x000e220000008800 */
[----:B------:R-:W-:Y:S01]  /*04c0*/  UMOV UR4, 0x400 ;  /* 0x0000040000047882 */ /* 0x000fe20000000000 */
[----:B------:R-:W1:Y:S01]  /*04d0*/  S2R R83, SR_TID.Y ;  /* 0x0000000000537919 */ /* 0x000e620000002200 */
[----:B------:R-:W-:Y:S01]  /*04e0*/  UIADD3 UR6, UPT, UPT, UR4, 0x1000, URZ ;  /* 0x0000100004067890 */ /* 0x000fe2000fffe0ff */
[----:B------:R-:W1:Y:S03]  /*04f0*/  S2R R76, SR_TID.X ;  /* 0x00000000004c7919 */ /* 0x000e660000002100 */
[----:B0-----:R-:W-:-:S02]  /*0500*/  ULEA UR6, UR5, UR6, 0x18 ;  /* 0x0000000605067291 */ /* 0x001fc4000f8ec0ff */
[----:B------:R-:W-:-:S04]  /*0510*/  ULEA UR4, UR5, UR4, 0x18 ;  /* 0x0000000405047291 */ /* 0x000fc8000f8ec0ff */
[----:B-1----:R-:W-:Y:S02]  /*0520*/  LEA R88, R83, UR6, 0x5 ;  /* 0x0000000653587c11 */ /* 0x002fe4000f8e28ff */
[----:B------:R-:W-:Y:S01]  /*0530*/  LEA R86, R76, UR4, 0x5 ;  /* 0x000000044c567c11 */ /* 0x000fe2000f8e28ff */
[----:B------:R-:W-:Y:S01]  /*0540*/  UMOV UR4, 0x10 ;  /* 0x0000001000047882 */ /* 0x000fe20000000000 */
[----:B--2---:R0:W-:Y:S04]  /*0550*/  @!P0 STS [R82], R7 ;  /* 0x0000000752008388 */ /* 0x0041e80000000800 */
[----:B---3--:R0:W-:Y:S04]  /*0560*/  @!P0 STS [R82+0x200], R9 ;  /* 0x0002000952008388 */ /* 0x0081e80000000800 */
[----:B----4-:R0:W-:Y:S04]  /*0570*/  @!P0 STS [R82+0x400], R11 ;  /* 0x0004000b52008388 */ /* 0x0101e80000000800 */
[----:B-----5:R0:W-:Y:S04]  /*0580*/  @!P0 STS [R82+0x600], R13 ;  /* 0x0006000d52008388 */ /* 0x0201e80000000800 */
[----:B------:R0:W-:Y:S04]  /*0590*/  @!P0 STS [R82+0x800], R15 ;  /* 0x0008000f52008388 */ /* 0x0001e80000000800 */
[----:B------:R0:W-:Y:S04]  /*05a0*/  @!P0 STS [R82+0xa00], R17 ;  /* 0x000a001152008388 */ /* 0x0001e80000000800 */
[----:B------:R0:W-:Y:S04]  /*05b0*/  @!P0 STS [R82+0xc00], R19 ;  /* 0x000c001352008388 */ /* 0x0001e80000000800 */
[----:B------:R0:W-:Y:S04]  /*05c0*/  @!P0 STS [R82+0xe00], R91 ;  /* 0x000e005b52008388 */ /* 0x0001e80000000800 */
[----:B------:R0:W-:Y:S04]  /*05d0*/  @P0 STS [R84], R7 ;  /* 0x0000000754000388 */ /* 0x0001e80000000800 */
[----:B------:R0:W-:Y:S04]  /*05e0*/  @P0 STS [R84+0x200], R9 ;  /* 0x0002000954000388 */ /* 0x0001e80000000800 */
[----:B------:R0:W-:Y:S04]  /*05f0*/  @P0 STS [R84+0x400], R11 ;  /* 0x0004000b54000388 */ /* 0x0001e80000000800 */
[----:B------:R0:W-:Y:S04]  /*0600*/  @P0 STS [R84+0x600], R13 ;  /* 0x0006000d54000388 */ /* 0x0001e80000000800 */
[----:B------:R0:W-:Y:S04]  /*0610*/  @P0 STS [R84+0x800], R15 ;  /* 0x0008000f54000388 */ /* 0x0001e80000000800 */
[----:B------:R0:W-:Y:S04]  /*0620*/  @P0 STS [R84+0xa00], R17 ;  /* 0x000a001154000388 */ /* 0x0001e80000000800 */
[----:B------:R0:W-:Y:S04]  /*0630*/  @P0 STS [R84+0xc00], R19 ;  /* 0x000c001354000388 */ /* 0x0001e80000000800 */
[----:B------:R0:W-:Y:S01]  /*0640*/  @P0 STS [R84+0xe00], R91 ;  /* 0x000e005b54000388 */ /* 0x0001e20000000800 */
[----:B------:R-:W-:Y:S06]  /*0650*/  BAR.SYNC.DEFER_BLOCKING 0x0 ;  /* 0x0000000000007b1d */ /* 0x000fec0000010000 */
.L_x_23:
        /* <DEDUP_REMOVED lines=71> */
[----:B------:R-:W0:Y:S01]  /*0ad0*/  LDCU UR4, c[0x0][0x3a0] ;  /* 0x00007400ff0477ac */ /* 0x000e220008000800 */
[----:B------:R-:W-:-:S04]  /*0ae0*/  IADD3 R89, PT, PT, R89, 0x8, RZ ;  /* 0x0000000859597810 */ /* 0x000fc80007ffe0ff */
[----:B0-----:R-:W-:-:S13]  /*0af0*/  ISETP.GE.AND P1, PT, R89, UR4, PT ;  /* 0x0000000459007c0c */ /* 0x001fda000bf26270 */
[----:B------:R-:W-:Y:S05]  /*0b00*/  @!P1 BRA `(.L_x_24) ;  /* 0xfffffff800449947 */ /* 0x000fea000383ffff */
.L_x_22:
[----:B------:R-:W-:Y:S05]  /*0b10*/  BSYNC.RECONVERGENT B0 ;  /* 0x0000000000007941 */ /* 0x000fea0003800200 */
.L_x_21:
        /* <DEDUP_REMOVED lines=82> */
.L_x_25:
        /* <DEDUP_REMOVED lines=12> */
.L_x_35:


//--------------------- .text._Z24sgemm_nt_128x128_unroll2PKfS0_Pfiii --------------------------
	.section	.text._Z24sgemm_nt_128x128_unroll2PKfS0_Pfiii,"ax",@progbits
	.align	128
        .global         _Z24sgemm_nt_128x128_unroll2PKfS0_Pfiii
        .type           _Z24sgemm_nt_128x128_unroll2PKfS0_Pfiii,@function
        .size           _Z24sgemm_nt_128x128_unroll2PKfS0_Pfiii,(.L_x_36 - _Z24sgemm_nt_128x128_unroll2PKfS0_Pfiii)
        .other          _Z24sgemm_nt_128x128_unroll2PKfS0_Pfiii,@"STO_CUDA_ENTRY STV_DEFAULT"
_Z24sgemm_nt_128x128_unroll2PKfS0_Pfiii:
.text._Z24sgemm_nt_128x128_unroll2PKfS0_Pfiii:
[----:B------:R-:W-:Y:S01]  /*0000*/  LDC R1, c[0x0][0x37c] ;  /* 0x0000df00ff017b82 */ /* 0x000fe20000000800 */
[----:B------:R-:W0:Y:S07]  /*0010*/  S2R R0, SR_CTAID.Y ;  /* 0x0000000000007919 */ /* 0x000e2e0000002600 */
[----:B------:R-:W1:Y:S01]  /*0020*/  LDC R95, c[0x0][0x3a0] ;  /* 0x0000e800ff5f7b82 */ /* 0x000e620000000800 */
[----:B------:R-:W2:Y:S01]  /*0030*/  LDCU.64 UR8, c[0x0][0x358] ;  /* 0x00006b00ff0877ac */ /* 0x000ea20008000a00 */
[----:B------:R-:W-:Y:S01]  /*0040*/  HFMA2 R83, -RZ, RZ, 0, 0 ;  /* 0x00000000ff537431 */ /* 0x000fe200000001ff */
[----:B------:R-:W0:Y:S01]  /*0050*/  S2R R5, SR_TID.Y ;  /* 0x0000000000057919 */ /* 0x000e220000002200 */
[----:B------:R-:W-:Y:S01]  /*0060*/  HFMA2 R89, -RZ, RZ, 0, 0 ;  /* 0x00000000ff597431 */ /* 0x000fe200000001ff */
[----:B------:R-:W-:Y:S01]  /*0070*/  CS2R R78, SRZ ;  /* 0x00000000004e7805 */ /* 0x000fe2000001ff00 */
[----:B------:R-:W-:Y:S01]  /*0080*/  HFMA2 R93, -RZ, RZ, 0, 0 ;  /* 0x00000000ff5d7431 */ /* 0x000fe200000001ff */
[----:B------:R-:W3:Y:S01]  /*0090*/  S2R R4, SR_CTAID.X ;  /* 0x0000000000047919 */ /* 0x000ee20000002500 */
[----:B------:R-:W4:Y:S01]  /*00a0*/  LDC R77, c[0x0][0x39c] ;  /* 0x0000e700ff4d7b82 */ /* 0x000f220000000800 */
[----:B------:R-:W-:Y:S01]  /*00b0*/  HFMA2 R76, -RZ, RZ, 0, 0 ;  /* 0x00000000ff4c7431 */ /* 0x000fe200000001ff */
[----:B------:R-:W-:Y:S01]  /*00c0*/  CS2R R34, SRZ ;  /* 0x0000000000227805 */ /* 0x000fe2000001ff00 */
[----:B------:R-:W3:Y:S01]  /*00d0*/  S2R R7, SR_TID.X ;  /* 0x0000000000077919 */ /* 0x000ee20000002100 */
[----:B------:R-:W-:-:S02]  /*00e0*/  CS2R R42, SRZ ;  /* 0x00000000002a7805 */ /* 0x000fc4000001ff00 */
[----:B------:R-:W-:Y:S02]  /*00f0*/  CS2R R50, SRZ ;  /* 0x0000000000327805 */ /* 0x000fe4000001ff00 */
[----:B------:R-:W-:Y:S02]  /*0100*/  CS2R R58, SRZ ;  /* 0x00000000003a7805 */ /* 0x000fe4000001ff00 */
[----:B------:R-:W-:Y:S01]  /*0110*/  CS2R R64, SRZ ;  /* 0x0000000000407805 */ /* 0x000fe2000001ff00 */
[----:B------:R-:W5:Y:S01]  /*0120*/  LDC.64 R2, c[0x0][0x390] ;  /* 0x0000e400ff027b82 */ /* 0x000f620000000a00 */
[----:B------:R-:W-:Y:S02]  /*0130*/  CS2R R72, SRZ ;  /* 0x0000000000487805 */ /* 0x000fe4000001ff00 */
[----:B------:R-:W-:Y:S02]  /*0140*/  CS2R R26, SRZ ;  /* 0x00000000001a7805 */ /* 0x000fe4000001ff00 */
[----:B------:R-:W-:-:S02]  /*0150*/  CS2R R66, SRZ ;  /* 0x0000000000427805 */ /* 0x000fc4000001ff00 */
[----:B------:R-:W-:Y:S02]  /*0160*/  CS2R R28, SRZ ;  /* 0x00000000001c7805 */ /* 0x000fe4000001ff00 */
[----:B------:R-:W-:Y:S02]  /*0170*/  CS2R R36, SRZ ;  /* 0x0000000000247805 */ /* 0x000fe4000001ff00 */
[----:B------:R-:W-:Y:S02]  /*0180*/  CS2R R44, SRZ ;  /* 0x00000000002c7805 */ /* 0x000fe4000001ff00 */
[----:B------:R-:W-:Y:S02]  /*0190*/  CS2R R52, SRZ ;  /* 0x0000000000347805 */ /* 0x000fe4000001ff00 */
[----:B-1----:R-:W-:Y:S02]  /*01a0*/  ISETP.GE.AND P0, PT, R95, 0x1, PT ;  /* 0x000000015f00780c */ /* 0x002fe40003f06270 */
[----:B------:R-:W-:-:S02]  /*01b0*/  CS2R R60, SRZ ;  /* 0x00000000003c7805 */ /* 0x000fc4000001ff00 */
[----:B------:R-:W-:Y:S02]  /*01c0*/  CS2R R74, SRZ ;  /* 0x00000000004a7805 */ /* 0x000fe4000001ff00 */
[----:B------:R-:W-:Y:S02]  /*01d0*/  MOV R85, RZ ;  /* 0x000000ff00557202 */ /* 0x000fe40000000f00 */
[----:B------:R-:W-:Y:S02]  /*01e0*/  CS2R R38, SRZ ;  /* 0x0000000000267805 */ /* 0x000fe4000001ff00 */
[----:B------:R-:W-:Y:S02]  /*01f0*/  CS2R R46, SRZ ;  /* 0x00000000002e7805 */ /* 0x000fe4000001ff00 */
[----:B------:R-:W-:Y:S02]  /*0200*/  CS2R R54, SRZ ;  /* 0x0000000000367805 */ /* 0x000fe4000001ff00 */
[----:B------:R-:W-:-:S02]  /*0210*/  MOV R91, RZ ;  /* 0x000000ff005b7202 */ /* 0x000fc40000000f00 */
[----:B------:R-:W-:Y:S02]  /*0220*/  CS2R R70, SRZ ;  /* 0x0000000000467805 */ /* 0x000fe4000001ff00 */
[----:B------:R-:W-:Y:S02]  /*0230*/  MOV R87, RZ ;  /* 0x000000ff00577202 */ /* 0x000fe40000000f00 */
[----:B------:R-:W-:Y:S02]  /*0240*/  CS2R R56, SRZ ;  /* 0x0000000000387805 */ /* 0x000fe4000001ff00 */
[----:B0-----:R-:W-:Y:S02]  /*0250*/  LEA R0, R0, R5, 0x4 ;  /* 0x0000000500007211 */ /* 0x001fe400078e20ff */
[----:B------:R-:W-:Y:S02]  /*0260*/  CS2R R48, SRZ ;  /* 0x0000000000307805 */ /* 0x000fe4000001ff00 */
[----:B------:R-:W-:-:S02]  /*0270*/  CS2R R40, SRZ ;  /* 0x0000000000287805 */ /* 0x000fc4000001ff00 */
[----:B------:R-:W-:Y:S02]  /*0280*/  CS2R R32, SRZ ;  /* 0x0000000000207805 */ /* 0x000fe4000001ff00 */
[----:B------:R-:W-:Y:S02]  /*0290*/  SHF.L.U32 R82, R0, 0x3, RZ ;  /* 0x0000000300527819 */ /* 0x000fe400000006ff */
[----:B------:R-:W-:Y:S02]  /*02a0*/  CS2R R24, SRZ ;  /* 0x0000000000187805 */ /* 0x000fe4000001ff00 */
[----:B------:R-:W-:Y:S02]  /*02b0*/  CS2R R62, SRZ ;  /* 0x00000000003e7805 */ /* 0x000fe4000001ff00 */
[----:B------:R-:W-:Y:S02]  /*02c0*/  CS2R R68, SRZ ;  /* 0x0000000000447805 */ /* 0x000fe4000001ff00 */
[----:B---3--:R-:W-:-:S02]  /*02d0*/  LEA R4, R4, R7, 0x4 ;  /* 0x0000000704047211 */ /* 0x008fc400078e20ff */
[----:B------:R-:W-:Y:S02]  /*02e0*/  CS2R R30, SRZ ;  /* 0x00000000001e7805 */ /* 0x000fe4000001ff00 */
[----:B------:R-:W-:Y:S02]  /*02f0*/  CS2R R80, SRZ ;  /* 0x0000000000507805 */ /* 0x000fe4000001ff00 */
[----:B------:R-:W-:Y:S02]  /*0300*/  MOV R0, RZ ;  /* 0x000000ff00007202 */ /* 0x000fe40000000f00 */
[----:B------:R-:W-:-:S05]  /*0310*/  SHF.L.U32 R4, R4, 0x3, RZ ;  /* 0x0000000304047819 */ /* 0x000fca00000006ff */
[----:B----4-:R-:W-:-:S04]  /*0320*/  IMAD R5, R82, R77, R4 ;  /* 0x0000004d52057224 */ /* 0x010fc800078e0204 */
[----:B-----5:R-:W-:Y:S01]  /*0330*/  IMAD.WIDE R2, R5, 0x4, R2 ;  /* 0x0000000405027825 */ /* 0x020fe200078e0202 */
[----:B--2---:R-:W-:Y:S06]  /*0340*/  @!P0 BRA `(.L_x_26) ;  /* 0x0000000c004c8947 */ /* 0x004fec0003800000 */
[----:B------:R-:W0:Y:S01]  /*0350*/  LDCU.64 UR6, c[0x0][0x388] ;  /* 0x00007100ff0677ac */ /* 0x000e220008000a00 */
[----:B------:R-:W-:Y:S01]  /*0360*/  IADD3 R6, PT, PT, R82, 0x2, RZ ;  /* 0x0000000252067810 */ /* 0x000fe20007ffe0ff */
[-C--:B------:R-:W-:Y:S01]  /*0370*/  IMAD R99, R4, R95.reuse, RZ ;  /* 0x0000005f04637224 */ /* 0x080fe200078e02ff */
[C---:B------:R-:W-:Y:S01]  /*0380*/  IADD3 R8, PT, PT, R82.reuse, 0x3, RZ ;  /* 0x0000000352087810 */ /* 0x040fe20007ffe0ff */
[----:B------:R-:W-:Y:S01]  /*0390*/  UMOV UR4, URZ ;  /* 0x000000ff00047c82 */ /* 0x000fe20008000000 */
[----:B------:R-:W-:Y:S01]  /*03a0*/  IADD3 R10, PT, PT, R82, 0x4, RZ ;  /* 0x00000004520a7810 */ /* 0x000fe20007ffe0ff */
[-C--:B------:R-:W-:Y:S01]  /*03b0*/  IMAD R101, R6, R95.reuse, RZ ;  /* 0x0000005f06657224 */ /* 0x080fe200078e02ff */
[----:B------:R-:W-:Y:S01]  /*03c0*/  IADD3 R12, PT, PT, R82, 0x5, RZ ;  /* 0x00000005520c7810 */ /* 0x000fe20007ffe0ff */
[-C--:B------:R-:W-:Y:S01]  /*03d0*/  IMAD R103, R8, R95.reuse, RZ ;  /* 0x0000005f08677224 */ /* 0x080fe200078e02ff */
[----:B------:R-:W-:Y:S01]  /*03e0*/  IADD3 R14, PT, PT, R82, 0x6, RZ ;  /* 0x00000006520e7810 */ /* 0x000fe20007ffe0ff */
[-C--:B------:R-:W-:Y:S01]  /*03f0*/  IMAD R105, R10, R95.reuse, RZ ;  /* 0x0000005f0a697224 */ /* 0x080fe200078e02ff */
[C---:B------:R-:W-:Y:S01]  /*0400*/  IADD3 R16, PT, PT, R82.reuse, 0x7, RZ ;  /* 0x0000000752107810 */ /* 0x040fe20007ffe0ff */
[-C--:B------:R-:W-:Y:S01]  /*0410*/  IMAD R82, R82, R95.reuse, RZ ;  /* 0x0000005f52527224 */ /* 0x080fe200078e02ff */
[----:B------:R-:W-:Y:S01]  /*0420*/  MOV R78, RZ ;  /* 0x000000ff004e7202 */ /* 0x000fe20000000f00 */
[----:B------:R-:W-:-:S02]  /*0430*/  IMAD R107, R12, R95, RZ ;  /* 0x0000005f0c6b7224 */ /* 0x000fc400078e02ff */
[-C--:B------:R-:W-:Y:S01]  /*0440*/  IMAD R109, R14, R95.reuse, RZ ;  /* 0x0000005f0e6d7224 */ /* 0x080fe200078e02ff */
[-C--:B------:R-:W-:Y:S01]  /*0450*/  IADD3 R97, PT, PT, R82, R95.reuse, RZ ;  /* 0x0000005f52617210 */ /* 0x080fe20007ffe0ff */
[----:B0-----:R-:W-:Y:S01]  /*0460*/  UIADD3 UR5, UP0, UPT, UR6, 0x4, URZ ;  /* 0x0000000406057890 */ /* 0x001fe2000ff1e0ff */
[----:B------:R-:W-:-:S03]  /*0470*/  IMAD R111, R16, R95, RZ ;  /* 0x0000005f106f7224 */ /* 0x000fc600078e02ff */
[----:B------:R-:W-:-:S12]  /*0480*/  UIADD3.X UR6, UPT, UPT, URZ, UR7, URZ, UP0, !UPT ;  /* 0x00000007ff067290 */ /* 0x000fd800087fe4ff */
.L_x_27:
[----:B------:R-:W0:Y:S01]  /*0490*/  LDC.64 R6, c[0x0][0x380] ;  /* 0x0000e000ff067b82 */ /* 0x000e220000000a00 */
[----:B------:R-:W-:Y:S02]  /*04a0*/  MOV R4, UR5 ;  /* 0x0000000500047c02 */ /* 0x000fe40008000f00 */
[----:B------:R-:W-:-:S03]  /*04b0*/  MOV R5, UR6 ;  /* 0x0000000600057c02 */ /* 0x000fc60008000f00 */
[----:B------:R-:W-:-:S04]  /*04c0*/  IMAD.WIDE R4, R99, 0x4, R4 ;  /* 0x0000000463047825 */ /* 0x000fc800078e0204 */
[----:B------:R-:W-:-:S05]  /*04d0*/  IMAD.WIDE.U32 R22, R95, 0x4, R4 ;  /* 0x000000045f167825 */ /* 0x000fca00078e0004 */
[----:B------:R-:W2:Y:S04]  /*04e0*/  LDG.E.CONSTANT R84, desc[UR8][R22.64+-0x4] ;  /* 0xfffffc0816547981 */ /* 0x000ea8000c1e9900 */
[----:B------:R-:W3:Y:S01]  /*04f0*/  LDG.E.CONSTANT R88, desc[UR8][R22.64] ;  /* 0x0000000816587981 */ /* 0x000ee2000c1e9900 */
[----:B0-----:R-:W-:-:S04]  /*0500*/  IMAD.WIDE.U32 R20, R82, 0x4, R6 ;  /* 0x0000000452147825 */ /* 0x001fc800078e0006 */
[--C-:B------:R-:W-:Y:S01]  /*0510*/  IMAD.WIDE.U32 R14, R97, 0x4, R6.reuse ;  /* 0x00000004610e7825 */ /* 0x100fe200078e0006 */
[----:B------:R-:W4:Y:S03]  /*0520*/  LDG.E.CONSTANT R86, desc[UR8][R20.64] ;  /* 0x0000000814567981 */ /* 0x000f26000c1e9900 */
[--C-:B------:R-:W-:Y:S01]  /*0530*/  IMAD.WIDE.U32 R16, R101, 0x4, R6.reuse ;  /* 0x0000000465107825 */ /* 0x100fe200078e0006 */
[----:B------:R0:W5:Y:S03]  /*0540*/  LDG.E.CONSTANT R113, desc[UR8][R20.64+0x4] ;  /* 0x0000040814717981 */ /* 0x000166000c1e9900 */
[--C-:B------:R-:W-:Y:S01]  /*0550*/  IMAD.WIDE.U32 R18, R103, 0x4, R6.reuse ;  /* 0x0000000467127825 */ /* 0x100fe200078e0006 */
[----:B------:R-:W5:Y:S03]  /*0560*/  LDG.E.CONSTANT R94, desc[UR8][R14.64] ;  /* 0x000000080e5e7981 */ /* 0x000f66000c1e9900 */
[--C-:B------:R-:W-:Y:S01]  /*0570*/  IMAD.WIDE.U32 R8, R105, 0x4, R6.reuse ;  /* 0x0000000469087825 */ /* 0x100fe200078e0006 */
[----:B------:R1:W5:Y:S03]  /*0580*/  LDG.E.CONSTANT R123, desc[UR8][R14.64+0x4] ;  /* 0x000004080e7b7981 */ /* 0x000366000c1e9900 */
[--C-:B------:R-:W-:Y:S01]  /*0590*/  IMAD.WIDE.U32 R10, R107, 0x4, R6.reuse ;  /* 0x000000046b0a7825 */ /* 0x100fe200078e0006 */
[----:B------:R-:W4:Y:S03]  /*05a0*/  LDG.E.CONSTANT R90, desc[UR8][R8.64] ;  /* 0x00000008085a7981 */ /* 0x000f26000c1e9900 */
[--C-:B------:R-:W-:Y:S01]  /*05b0*/  IMAD.WIDE.U32 R12, R109, 0x4, R6.reuse ;  /* 0x000000046d0c7825 */ /* 0x100fe200078e0006 */
[----:B------:R-:W2:Y:S03]  /*05c0*/  LDG.E.CONSTANT R119, desc[UR8][R10.64] ;  /* 0x000000080a777981 */ /* 0x000ea6000c1e9900 */
[----:B------:R-:W-:Y:S01]  /*05d0*/  IMAD.WIDE.U32 R6, R111, 0x4, R6 ;  /* 0x000000046f067825 */ /* 0x000fe200078e0006 */
[----:B------:R-:W5:Y:S03]  /*05e0*/  LDG.E.CONSTANT R100, desc[UR8][R10.64+0x4] ;  /* 0x000004080a647981 */ /* 0x000f66000c1e9900 */
[C-C-:B0-----:R-:W-:Y:S01]  /*05f0*/  IMAD.WIDE.U32 R20, R95.reuse, 0x8, R4.reuse ;  /* 0x000000085f147825 */ /* 0x141fe200078e0004 */
[----:B------:R-:W3:Y:S03]  /*0600*/  LDG.E.CONSTANT R115, desc[UR8][R6.64] ;  /* 0x0000000806737981 */ /* 0x000ee6000c1e9900 */
[C-C-:B------:R-:W-:Y:S01]  /*0610*/  IMAD.WIDE.U32 R22, R95.reuse, 0xc, R4.reuse ;  /* 0x0000000c5f167825 */ /* 0x140fe200078e0004 */
[----:B------:R-:W4:Y:S04]  /*0620*/  LDG.E.CONSTANT R104, desc[UR8][R6.64+0x4] ;  /* 0x0000040806687981 */ /* 0x000f28000c1e9900 */
[----:B------:R-:W5:Y:S01]  /*0630*/  LDG.E.CONSTANT R106, desc[UR8][R20.64+-0x4] ;  /* 0xfffffc08146a7981 */ /* 0x000f62000c1e9900 */
[----:B-1----:R-:W-:-:S03]  /*0640*/  IMAD.WIDE.U32 R14, R95, 0x10, R4 ;  /* 0x000000105f0e7825 */ /* 0x002fc600078e0004 */
[----:B------:R-:W5:Y:S04]  /*0650*/  LDG.E.CONSTANT R117, desc[UR8][R12.64] ;  /* 0x000000080c757981 */ /* 0x000f68000c1e9900 */
[----:B------:R0:W5:Y:S04]  /*0660*/  LDG.E.CONSTANT R98, desc[UR8][R8.64+0x4] ;  /* 0x0000040808627981 */ /* 0x000168000c1e9900 */
[----:B------:R-:W5:Y:S04]  /*0670*/  LDG.E.CONSTANT R116, desc[UR8][R20.64] ;  /* 0x0000000814747981 */ /* 0x000f68000c1e9900 */
[----:B------:R-:W5:Y:S04]  /*0680*/  LDG.E.CONSTANT R121, desc[UR8][R18.64] ;  /* 0x0000000812797981 */ /* 0x000f68000c1e9900 */
[----:B------:R-:W5:Y:S01]  /*0690*/  LDG.E.CONSTANT R108, desc[UR8][R22.64+-0x4] ;  /* 0xfffffc08166c7981 */ /* 0x000f62000c1e9900 */
[----:B0-----:R-:W-:-:S03]  /*06a0*/  IMAD.WIDE.U32 R8, R95, 0x14, R4 ;  /* 0x000000145f087825 */ /* 0x001fc600078e0004 */
[----:B------:R-:W5:Y:S04]  /*06b0*/  LDG.E.CONSTANT R102, desc[UR8][R12.64+0x4] ;  /* 0x000004080c667981 */ /* 0x000f68000c1e9900 */
[----:B------:R-:W5:Y:S04]  /*06c0*/  LDG.E.CONSTANT R92, desc[UR8][R16.64] ;  /* 0x00000008105c7981 */ /* 0x000f68000c1e9900 */
[----:B------:R-:W5:Y:S04]  /*06d0*/  LDG.E.CONSTANT R125, desc[UR8][R16.64+0x4] ;  /* 0x00000408107d7981 */ /* 0x000f68000c1e9900 */
[----:B------:R-:W5:Y:S04]  /*06e0*/  LDG.E.CONSTANT R96, desc[UR8][R18.64+0x4] ;  /* 0x0000040812607981 */ /* 0x000f68000c1e9900 */
[----:B------:R-:W5:Y:S04]  /*06f0*/  LDG.E.CONSTANT R114, desc[UR8][R22.64] ;  /* 0x0000000816727981 */ /* 0x000f68000c1e9900 */
[----:B------:R-:W5:Y:S01]  /*0700*/  LDG.E.CONSTANT R16, desc[UR8][R14.64+-0x4] ;  /* 0xfffffc080e107981 */ /* 0x000f62000c1e9900 */
[----:B------:R-:W-:-:S03]  /*0710*/  IMAD.WIDE.U32 R6, R95, 0x18, R4 ;  /* 0x000000185f067825 */ /* 0x000fc600078e0004 */
[----:B------:R-:W5:Y:S04]  /*0720*/  LDG.E.CONSTANT R112, desc[UR8][R14.64] ;  /* 0x000000080e707981 */ /* 0x000f68000c1e9900 */
[----:B------:R-:W5:Y:S04]  /*0730*/  LDG.E.CONSTANT R12, desc[UR8][R8.64+-0x4] ;  /* 0xfffffc08080c7981 */ /* 0x000f68000c1e9900 */
[----:B------:R-:W5:Y:S04]  /*0740*/  LDG.E.CONSTANT R110, desc[UR8][R8.64] ;  /* 0x00000008086e7981 */ /* 0x000f68000c1e9900 */
[----:B------:R-:W5:Y:S01]  /*0750*/  LDG.E.CONSTANT R18, desc[UR8][R6.64+-0x4] ;  /* 0xfffffc0806127981 */ /* 0x000f62000c1e9900 */
[----:B------:R-:W-:-:S03]  /*0760*/  IMAD.WIDE.U32 R10, R95, 0x1c, R4 ;  /* 0x0000001c5f0a7825 */ /* 0x000fc600078e0004 */
[----:B------:R2:W5:Y:S04]  /*0770*/  LDG.E.CONSTANT R21, desc[UR8][R6.64] ;  /* 0x0000000806157981 */ /* 0x000568000c1e9900 */
[----:B------:R-:W5:Y:S04]  /*0780*/  LDG.E.CONSTANT R17, desc[UR8][R4.64+-0x4] ;  /* 0xfffffc0804117981 */ /* 0x000f68000c1e9900 */
[----:B------:R3:W5:Y:S04]  /*0790*/  LDG.E.CONSTANT R13, desc[UR8][R4.64] ;  /* 0x00000008040d7981 */ /* 0x000768000c1e9900 */
[----:B------:R-:W5:Y:S04]  /*07a0*/  LDG.E.CONSTANT R19, desc[UR8][R10.64+-0x4] ;  /* 0xfffffc080a137981 */ /* 0x000f68000c1e9900 */
[----:B------:R0:W5:Y:S01]  /*07b0*/  LDG.E.CONSTANT R15, desc[UR8][R10.64] ;  /* 0x000000080a0f7981 */ /* 0x000162000c1e9900 */
[----:B------:R-:W-:-:S06]  /*07c0*/  UIADD3 UR4, UPT, UPT, UR4, 0x2, URZ ;  /* 0x0000000204047890 */ /* 0x000fcc000fffe0ff */
[----:B------:R-:W-:Y:S02]  /*07d0*/  ISETP.LE.AND P0, PT, R95, UR4, PT ;  /* 0x000000045f007c0c */ /* 0x000fe4000bf03270 */
[----:B------:R-:W-:Y:S02]  /*07e0*/  IADD3 R97, PT, PT, R97, 0x2, RZ ;  /* 0x0000000261617810 */ /* 0x000fe40007ffe0ff */
[----:B------:R-:W-:Y:S02]  /*07f0*/  IADD3 R101, PT, PT, R101, 0x2, RZ ;  /* 0x0000000265657810 */ /* 0x000fe40007ffe0ff */
[----:B------:R-:W-:Y:S02]  /*0800*/  IADD3 R103, PT, PT, R103, 0x2, RZ ;  /* 0x0000000267677810 */ /* 0x000fe40007ffe0ff */
[----:B------:R-:W-:Y:S02]  /*0810*/  IADD3 R105, PT, PT, R105, 0x2, RZ ;  /* 0x0000000269697810 */ /* 0x000fe40007ffe0ff */
[----:B------:R-:W-:-:S02]  /*0820*/  IADD3 R107, PT, PT, R107, 0x2, RZ ;  /* 0x000000026b6b7810 */ /* 0x000fc40007ffe0ff */
[----:B------:R-:W-:Y:S02]  /*0830*/  IADD3 R109, PT, PT, R109, 0x2, RZ ;  /* 0x000000026d6d7810 */ /* 0x000fe40007ffe0ff */
[----:B------:R-:W-:Y:S02]  /*0840*/  IADD3 R111, PT, PT, R111, 0x2, RZ ;  /* 0x000000026f6f7810 */ /* 0x000fe40007ffe0ff */
[----:B------:R-:W-:Y:S02]  /*0850*/  IADD3 R82, PT, PT, R82, 0x2, RZ ;  /* 0x0000000252527810 */ /* 0x000fe40007ffe0ff */
[----:B------:R-:W-:Y:S01]  /*0860*/  IADD3 R99, PT, PT, R99, 0x2, RZ ;  /* 0x0000000263637810 */ /* 0x000fe20007ffe0ff */
[-C--:B--2---:R-:W-:Y:S01]  /*0870*/  FFMA R7, R119, R84.reuse, R70 ;  /* 0x0000005477077223 */ /* 0x084fe20000000046 */
[----:B---3--:R-:W-:-:S04]  /*0880*/  FFMA R5, R115, R84, R68 ;  /* 0x0000005473057223 */ /* 0x008fc80000000044 */
[-C--:B----4-:R-:W-:Y:S01]  /*0890*/  FFMA R68, R104, R88.reuse, R5 ;  /* 0x0000005868447223 */ /* 0x090fe20000000005 */
[----:B-----5:R-:W-:Y:S01]  /*08a0*/  FFMA R70, R100, R88, R7 ;  /* 0x0000005864467223 */ /* 0x020fe20000000007 */
[-C--:B------:R-:W-:Y:S01]  /*08b0*/  FFMA R5, R90, R106.reuse, R64 ;  /* 0x0000006a5a057223 */ /* 0x080fe20000000040 */
[-C--:B------:R-:W-:Y:S01]  /*08c0*/  FFMA R4, R86, R106.reuse, R91 ;  /* 0x0000006a56047223 */ /* 0x080fe2000000005b */
[-C--:B------:R-:W-:Y:S01]  /*08d0*/  FFMA R6, R94, R106.reuse, R67 ;  /* 0x0000006a5e067223 */ /* 0x080fe20000000043 */
[----:B------:R-:W-:Y:S01]  /*08e0*/  FFMA R7, R117, R106, R62 ;  /* 0x0000006a75077223 */ /* 0x000fe2000000003e */
[-C--:B------:R-:W-:Y:S01]  /*08f0*/  FFMA R64, R98, R116.reuse, R5 ;  /* 0x0000007462407223 */ /* 0x080fe20000000005 */
[----:B------:R-:W-:Y:S01]  /*0900*/  FFMA R91, R113, R116, R4 ;  /* 0x00000074715b7223 */ /* 0x000fe20000000004 */
[----:B------:R-:W-:Y:S01]  /*0910*/  FFMA R9, R121, R84, R72 ;  /* 0x0000005479097223 */ /* 0x000fe20000000048 */
[----:B------:R-:W-:Y:S01]  /*0920*/  FFMA R67, R123, R116, R6 ;  /* 0x000000747b437223 */ /* 0x000fe20000000006 */
[-C--:B------:R-:W-:Y:S01]  /*0930*/  FFMA R5, R121, R108.reuse, R58 ;  /* 0x0000006c79057223 */ /* 0x080fe2000000003a */
[-C--:B------:R-:W-:Y:S01]  /*0940*/  FFMA R4, R86, R108.reuse, R89 ;  /* 0x0000006c56047223 */ /* 0x080fe20000000059 */
[----:B------:R-:W-:Y:S01]  /*0950*/  FFMA R6, R94, R108, R61 ;  /* 0x0000006c5e067223 */ /* 0x000fe2000000003d */
[----:B------:R-:W-:Y:S01]  /*0960*/  FFMA R62, R102, R116, R7 ;  /* 0x00000074663e7223 */ /* 0x000fe20000000007 */
[----:B------:R-:W-:Y:S01]  /*0970*/  FFMA R7, R119, R108, R56 ;  /* 0x0000006c77077223 */ /* 0x000fe20000000038 */
[----:B------:R-:W-:-:S04]  /*0980*/  FFMA R8, R92, R84, R73 ;  /* 0x000000545c087223 */ /* 0x000fc80000000049 */
[-C--:B------:R-:W-:Y:S01]  /*0990*/  FFMA R73, R125, R88.reuse, R8 ;  /* 0x000000587d497223 */ /* 0x080fe20000000008 */
[C---:B------:R-:W-:Y:S01]  /*09a0*/  FFMA R72, R96.reuse, R88, R9 ;  /* 0x0000005860487223 */ /* 0x040fe20000000009 */
[----:B------:R-:W-:Y:S01]  /*09b0*/  FFMA R9, R115, R106, R60 ;  /* 0x0000006a73097223 */ /* 0x000fe2000000003c */
[-C--:B------:R-:W-:Y:S01]  /*09c0*/  FFMA R58, R96, R114.reuse, R5 ;  /* 0x00000072603a7223 */ /* 0x080fe20000000005 */
[----:B------:R-:W-:Y:S01]  /*09d0*/  FFMA R89, R113, R114, R4 ;  /* 0x0000007271597223 */ /* 0x000fe20000000004 */
        /* <DEDUP_REMOVED lines=21> */
[----:B0-----:R-:W-:Y:S01]  /*0b30*/  FFMA R11, R115, R108, R52 ;  /* 0x0000006c730b7223 */ /* 0x001fe20000000034 */
        /* <DEDUP_REMOVED lines=20> */
[-C--:B------:R-:W-:Y:S01]  /*0c80*/  FFMA R14, R86, R84.reuse, R93 ;  /* 0x00000054560e7223 */ /* 0x080fe2000000005d */
[-C--:B------:R-:W-:Y:S01]  /*0c90*/  FFMA R20, R94, R84.reuse, R75 ;  /* 0x000000545e147223 */ /* 0x080fe2000000004b */
[----:B------:R-:W-:Y:S01]  /*0ca0*/  FFMA R69, R117, R84, R69 ;  /* 0x0000005475457223 */ /* 0x000fe20000000045 */
[-C--:B------:R-:W-:Y:S01]  /*0cb0*/  FFMA R66, R92, R106.reuse, R66 ;  /* 0x0000006a5c427223 */ /* 0x080fe20000000042 */
[-C--:B------:R-:W-:Y:S01]  /*0cc0*/  FFMA R65, R121, R106.reuse, R65 ;  /* 0x0000006a79417223 */ /* 0x080fe20000000041 */
[----:B------:R-:W-:Y:S01]  /*0cd0*/  FFMA R63, R119, R106, R63 ;  /* 0x0000006a773f7223 */ /* 0x000fe2000000003f */
[----:B------:R-:W-:Y:S01]  /*0ce0*/  FFMA R44, R104, R112, R11 ;  /* 0x00000070682c7223 */ /* 0x000fe2000000000b */
[----:B------:R-:W-:Y:S01]  /*0cf0*/  FFMA R38, R102, R110, R9 ;  /* 0x0000006e66267223 */ /* 0x000fe20000000009 */
[-C--:B------:R-:W-:Y:S01]  /*0d00*/  FFMA R8, R92, R18.reuse, R35 ;  /* 0x000000125c087223 */ /* 0x080fe20000000023 */
        /* <DEDUP_REMOVED lines=11> */
[CC--:B------:R-:W-:Y:S01]  /*0dc0*/  FFMA R41, R90.reuse, R12.reuse, R41 ;  /* 0x0000000c5a297223 */ /* 0x0c0fe20000000029 */
[C---:B------:R-:W-:Y:S01]  /*0dd0*/  FFMA R11, R115.reuse, R12, R36 ;  /* 0x0000000c730b7223 */ /* 0x040fe20000000024 */
[-C--:B------:R-:W-:Y:S01]  /*0de0*/  FFMA R33, R90, R18.reuse, R33 ;  /* 0x000000125a217223 */ /* 0x080fe20000000021 */
        /* <DEDUP_REMOVED lines=14> */
[CC--:B------:R-:W-:Y:S01]  /*0ed0*/  FFMA R66, R125.reuse, R116.reuse, R66 ;  /* 0x000000747d427223 */ /* 0x0c0fe20000000042 */
[-C--:B------:R-:W-:Y:S01]  /*0ee0*/  FFMA R65, R96, R116.reuse, R65 ;  /* 0x0000007460417223 */ /* 0x080fe20000000041 */
        /* <DEDUP_REMOVED lines=24> */
[----:B------:R-:W-:Y:S06]  /*1070*/  @!P0 BRA `(.L_x_27) ;  /* 0xfffffff400048947 */ /* 0x000fec000383ffff */
.L_x_26:
[C---:B------:R-:W-:Y:S01]  /*1080*/  IMAD.WIDE R4, R77.reuse, 0x4, R2 ;  /* 0x000000044d047825 */ /* 0x040fe200078e0202 */
        /* <DEDUP_REMOVED lines=71> */
.L_x_28:
        /* <DEDUP_REMOVED lines=16> */
.L_x_36:


//--------------------- .text._Z16sgemm_nt_128x128PKfS0_Pfiii --------------------------
	.section	.text._Z16sgemm_nt_128x128PKfS0_Pfiii,"ax",@progbits
	.align	128
        .global         _Z16sgemm_nt_128x128PKfS0_Pfiii
        .type           _Z16sgemm_nt_128x128PKfS0_Pfiii,@function
        .size           _Z16sgemm_nt_128x128PKfS0_Pfiii,(.L_x_37 - _Z16sgemm_nt_128x128PKfS0_Pfiii)
        .other          _Z16sgemm_nt_128x128PKfS0_Pfiii,@"STO_CUDA_ENTRY STV_DEFAULT"
_Z16sgemm_nt_128x128PKfS0_Pfiii:
.text._Z16sgemm_nt_128x128PKfS0_Pfiii:
        /* <DEDUP_REMOVED lines=14> */
[----:B------:R-:W-:Y:S01]  /*00e0*/  HFMA2 R83, -RZ, RZ, 0, 0 ;  /* 0x00000000ff537431 */ /* 0x000fe200000001ff */
[----:B------:R-:W-:Y:S01]  /*00f0*/  CS2R R46, SRZ ;  /* 0x00000000002e7805 */ /* 0x000fe2000001ff00 */
[----:B------:R-:W-:Y:S01]  /*0100*/  HFMA2 R89, -RZ, RZ, 0, 0 ;  /* 0x00000000ff597431 */ /* 0x000fe200000001ff */
[----:B------:R-:W-:Y:S01]  /*0110*/  CS2R R48, SRZ ;  /* 0x0000000000307805 */ /* 0x000fe2000001ff00 */
[----:B------:R-:W5:Y:S01]  /*0120*/  LDC.64 R2, c[0x0][0x390] ;  /* 0x0000e400ff027b82 */ /* 0x000f620000000a00 */
[----:B------:R-:W-:Y:S01]  /*0130*/  HFMA2 R103, -RZ, RZ, 0, 0 ;  /* 0x00000000ff677431 */ /* 0x000fe200000001ff */
[----:B------:R-:W-:Y:S01]  /*0140*/  CS2R R50, SRZ ;  /* 0x0000000000327805 */ /* 0x000fe2000001ff00 */
[----:B------:R-:W-:Y:S01]  /*0150*/  HFMA2 R107, -RZ, RZ, 0, 0 ;  /* 0x00000000ff6b7431 */ /* 0x000fe200000001ff */
[----:B------:R-:W-:Y:S01]  /*0160*/  CS2R R52, SRZ ;  /* 0x0000000000347805 */ /* 0x000fe2000001ff00 */
[----:B------:R-:W-:Y:S01]  /*0170*/  HFMA2 R36, -RZ, RZ, 0, 0 ;  /* 0x00000000ff247431 */ /* 0x000fe200000001ff */
[----:B------:R-:W-:-:S02]  /*0180*/  CS2R R54, SRZ ;  /* 0x0000000000367805 */ /* 0x000fc4000001ff00 */
[----:B------:R-:W-:Y:S02]  /*0190*/  CS2R R56, SRZ ;  /* 0x0000000000387805 */ /* 0x000fe4000001ff00 */
[----:B-1----:R-:W-:Y:S02]  /*01a0*/  ISETP.GE.AND P0, PT, R99, 0x1, PT ;  /* 0x000000016300780c */ /* 0x002fe40003f06270 */
        /* <DEDUP_REMOVED lines=10> */
[----:B0-----:R-:W-:Y:S02]  /*0250*/  LEA R0, R0, R5, 0x4 ;  /* 0x0000000500007211 */ /* 0x001fe400078e20ff */
[----:B------:R-:W-:Y:S02]  /*0260*/  CS2R R38, SRZ ;  /* 0x0000000000267805 */ /* 0x000fe4000001ff00 */
[----:B------:R-:W-:Y:S02]  /*0270*/  MOV R81, RZ ;  /* 0x000000ff00517202 */ /* 0x000fe40000000f00 */
[----:B------:R-:W-:Y:S02]  /*0280*/  CS2R R26, SRZ ;  /* 0x00000000001a7805 */ /* 0x000fe4000001ff00 */
[----:B------:R-:W-:Y:S02]  /*0290*/  SHF.L.U32 R74, R0, 0x3, RZ ;  /* 0x00000003004a7819 */ /* 0x000fe400000006ff */
[----:B------:R-:W-:-:S02]  /*02a0*/  CS2R R34, SRZ ;  /* 0x0000000000227805 */ /* 0x000fc4000001ff00 */
[----:B------:R-:W-:Y:S02]  /*02b0*/  MOV R95, RZ ;  /* 0x000000ff005f7202 */ /* 0x000fe40000000f00 */
[----:B------:R-:W-:Y:S02]  /*02c0*/  CS2R R32, SRZ ;  /* 0x0000000000207805 */ /* 0x000fe4000001ff00 */
[----:B---3--:R-:W-:Y:S02]  /*02d0*/  LEA R4, R4, R7, 0x4 ;  /* 0x0000000704047211 */ /* 0x008fe400078e20ff */
[----:B------:R-:W-:Y:S02]  /*02e0*/  CS2R R30, SRZ ;  /* 0x00000000001e7805 */ /* 0x000fe4000001ff00 */
[----:B------:R-:W-:Y:S02]  /*02f0*/  MOV R85, RZ ;  /* 0x000000ff00557202 */ /* 0x000fe40000000f00 */
[----:B------:R-:W-:-:S02]  /*0300*/  CS2R R28, SRZ ;  /* 0x00000000001c7805 */ /* 0x000fc4000001ff00 */
[----:B------:R-:W-:Y:S02]  /*0310*/  SHF.L.U32 R4, R4, 0x3, RZ ;  /* 0x0000000304047819 */ /* 0x000fe400000006ff */
[----:B------:R-:W-:Y:S02]  /*0320*/  MOV R87, RZ ;  /* 0x000000ff00577202 */ /* 0x000fe40000000f00 */
[----:B------:R-:W-:Y:S01]  /*0330*/  MOV R91, RZ ;  /* 0x000000ff005b7202 */ /* 0x000fe20000000f00 */
[----:B----4-:R-:W-:Y:S01]  /*0340*/  IMAD R5, R74, R37, R4 ;  /* 0x000000254a057224 */ /* 0x010fe200078e0204 */
[----:B------:R-:W-:Y:S02]  /*0350*/  MOV R105, RZ ;  /* 0x000000ff00697202 */ /* 0x000fe40000000f00 */
[----:B------:R-:W-:Y:S01]  /*0360*/  MOV R101, RZ ;  /* 0x000000ff00657202 */ /* 0x000fe20000000f00 */
[----:B-----5:R-:W-:Y:S01]  /*0370*/  IMAD.WIDE R2, R5, 0x4, R2 ;  /* 0x0000000405027825 */ /* 0x020fe200078e0202 */
[----:B------:R-:W-:Y:S01]  /*0380*/  MOV R0, RZ ;  /* 0x000000ff00007202 */ /* 0x000fe20000000f00 */
[----:B--2---:R-:W-:Y:S06]  /*0390*/  @!P0 BRA `(.L_x_29) ;  /* 0x0000000400fc8947 */ /* 0x004fec0003800000 */
[----:B------:R-:W-:Y:S01]  /*03a0*/  IADD3 R6, PT, PT, R74, 0x2, RZ ;  /* 0x000000024a067810 */ /* 0x000fe20007ffe0ff */
[-C--:B------:R-:W-:Y:S01]  /*03b0*/  IMAD R109, R4, R99.reuse, RZ ;  /* 0x00000063046d7224 */ /* 0x080fe200078e02ff */
[C---:B------:R-:W-:Y:S02]  /*03c0*/  IADD3 R8, PT, PT, R74.reuse, 0x3, RZ ;  /* 0x000000034a087810 */ /* 0x040fe40007ffe0ff */
        /* <DEDUP_REMOVED lines=8> */
[----:B------:R-:W-:Y:S01]  /*0450*/  IADD3 R84, PT, PT, -R99, RZ, RZ ;  /* 0x000000ff63547210 */ /* 0x000fe20007ffe1ff */
[-C--:B------:R-:W-:Y:S01]  /*0460*/  IMAD R117, R12, R99.reuse, RZ ;  /* 0x000000630c757224 */ /* 0x080fe200078e02ff */
[----:B------:R-:W-:Y:S01]  /*0470*/  MOV R42, RZ ;  /* 0x000000ff002a7202 */ /* 0x000fe20000000f00 */
[-C--:B------:R-:W-:Y:S01]  /*0480*/  IMAD R119, R14, R99.reuse, RZ ;  /* 0x000000630e777224 */ /* 0x080fe200078e02ff */
[-C--:B------:R-:W-:Y:S01]  /*0490*/  IADD3 R121, PT, PT, R74, R99.reuse, RZ ;  /* 0x000000634a797210 */ /* 0x080fe20007ffe0ff */
[----:B------:R-:W-:-:S07]  /*04a0*/  IMAD R123, R16, R99, RZ ;  /* 0x00000063107b7224 */ /* 0x000fce00078e02ff */
.L_x_30:
[----:B------:R-:W0:Y:S08]  /*04b0*/  LDC.64 R4, c[0x0][0x388] ;  /* 0x0000e200ff047b82 */ /* 0x000e300000000a00 */
[----:B------:R-:W1:Y:S01]  /*04c0*/  LDC.64 R6, c[0x0][0x380] ;  /* 0x0000e000ff067b82 */ /* 0x000e620000000a00 */
[----:B0-----:R-:W-:-:S04]  /*04d0*/  IMAD.WIDE R4, R109, 0x4, R4 ;  /* 0x000000046d047825 */ /* 0x001fc800078e0204 */
[----:B------:R-:W-:-:S04]  /*04e0*/  IMAD.WIDE.U32 R16, R99, 0x4, R4 ;  /* 0x0000000463107825 */ /* 0x000fc800078e0004 */
[--C-:B-1----:R-:W-:Y:S02]  /*04f0*/  IMAD.WIDE.U32 R8, R74, 0x4, R6.reuse ;  /* 0x000000044a087825 */ /* 0x102fe400078e0006 */
[----:B------:R-:W2:Y:S02]  /*0500*/  LDG.E.CONSTANT R17, desc[UR4][R16.64] ;  /* 0x0000000410117981 */ /* 0x000ea4000c1e9900 */
[--C-:B------:R-:W-:Y:S02]  /*0510*/  IMAD.WIDE.U32 R10, R121, 0x4, R6.reuse ;  /* 0x00000004790a7825 */ /* 0x100fe400078e0006 */
[----:B------:R0:W2:Y:S02]  /*0520*/  LDG.E.CONSTANT R76, desc[UR4][R8.64] ;  /* 0x00000004084c7981 */ /* 0x0000a4000c1e9900 */
[--C-:B------:R-:W-:Y:S02]  /*0530*/  IMAD.WIDE.U32 R12, R111, 0x4, R6.reuse ;  /* 0x000000046f0c7825 */ /* 0x100fe400078e0006 */
[----:B------:R1:W3:Y:S02]  /*0540*/  LDG.E.CONSTANT R78, desc[UR4][R10.64] ;  /* 0x000000040a4e7981 */ /* 0x0002e4000c1e9900 */
[----:B------:R-:W-:-:S02]  /*0550*/  IMAD.WIDE.U32 R14, R113, 0x4, R6 ;  /* 0x00000004710e7825 */ /* 0x000fc400078e0006 */
[----:B------:R4:W5:Y:S02]  /*0560*/  LDG.E.CONSTANT R80, desc[UR4][R12.64] ;  /* 0x000000040c507981 */ /* 0x000964000c1e9900 */
[--C-:B------:R-:W-:Y:S02]  /*0570*/  IMAD.WIDE.U32 R18, R115, 0x4, R6.reuse ;  /* 0x0000000473127825 */ /* 0x100fe400078e0006 */
[----:B------:R4:W5:Y:S02]  /*0580*/  LDG.E.CONSTANT R82, desc[UR4][R14.64] ;  /* 0x000000040e527981 */ /* 0x000964000c1e9900 */
[--C-:B------:R-:W-:Y:S02]  /*0590*/  IMAD.WIDE.U32 R20, R117, 0x4, R6.reuse ;  /* 0x0000000475147825 */ /* 0x100fe400078e0006 */
[----:B------:R-:W5:Y:S02]  /*05a0*/  LDG.E.CONSTANT R18, desc[UR4][R18.64] ;  /* 0x0000000412127981 */ /* 0x000f64000c1e9900 */
[----:B------:R-:W-:-:S02]  /*05b0*/  IMAD.WIDE.U32 R22, R119, 0x4, R6 ;  /* 0x0000000477167825 */ /* 0x000fc400078e0006 */
[----:B------:R-:W5:Y:S02]  /*05c0*/  LDG.E.CONSTANT R20, desc[UR4][R20.64] ;  /* 0x0000000414147981 */ /* 0x000f64000c1e9900 */
[----:B------:R-:W-:Y:S02]  /*05d0*/  IMAD.WIDE.U32 R6, R123, 0x4, R6 ;  /* 0x000000047b067825 */ /* 0x000fe400078e0006 */
[----:B------:R-:W5:Y:S02]  /*05e0*/  LDG.E.CONSTANT R23, desc[UR4][R22.64] ;  /* 0x0000000416177981 */ /* 0x000f64000c1e9900 */
[C-C-:B------:R-:W-:Y:S02]  /*05f0*/  IMAD.WIDE.U32 R24, R99.reuse, 0x8, R4.reuse ;  /* 0x0000000863187825 */ /* 0x140fe400078e0004 */
[----:B------:R4:W5:Y:S02]  /*0600*/  LDG.E.CONSTANT R86, desc[UR4][R6.64] ;  /* 0x0000000406567981 */ /* 0x000964000c1e9900 */
[----:B0-----:R-:W-:-:S02]  /*0610*/  IMAD.WIDE.U32 R8, R99, 0xc, R4 ;  /* 0x0000000c63087825 */ /* 0x001fc400078e0004 */
[----:B------:R-:W5:Y:S02]  /*0620*/  LDG.E.CONSTANT R24, desc[UR4][R24.64] ;  /* 0x0000000418187981 */ /* 0x000f64000c1e9900 */
[C-C-:B-1----:R-:W-:Y:S02]  /*0630*/  IMAD.WIDE.U32 R10, R99.reuse, 0x10, R4.reuse ;  /* 0x00000010630a7825 */ /* 0x142fe400078e0004 */
[----:B------:R-:W5:Y:S02]  /*0640*/  LDG.E.CONSTANT R9, desc[UR4][R8.64] ;  /* 0x0000000408097981 */ /* 0x000f64000c1e9900 */
[C-C-:B----4-:R-:W-:Y:S02]  /*0650*/  IMAD.WIDE.U32 R12, R99.reuse, 0x14, R4.reuse ;  /* 0x00000014630c7825 */ /* 0x150fe400078e0004 */
[----:B------:R-:W4:Y:S02]  /*0660*/  LDG.E.CONSTANT R10, desc[UR4][R10.64] ;  /* 0x000000040a0a7981 */ /* 0x000f24000c1e9900 */
[----:B------:R-:W-:-:S02]  /*0670*/  IMAD.WIDE.U32 R14, R99, 0x18, R4 ;  /* 0x00000018630e7825 */ /* 0x000fc400078e0004 */
[----:B------:R-:W4:Y:S02]  /*0680*/  LDG.E.CONSTANT R13, desc[UR4][R12.64] ;  /* 0x000000040c0d7981 */ /* 0x000f24000c1e9900 */
[----:B------:R-:W-:Y:S02]  /*0690*/  IMAD.WIDE.U32 R6, R99, 0x1c, R4 ;  /* 0x0000001c63067825 */ /* 0x000fe400078e0004 */
[----:B------:R-:W4:Y:S04]  /*06a0*/  LDG.E.CONSTANT R14, desc[UR4][R14.64] ;  /* 0x000000040e0e7981 */ /* 0x000f28000c1e9900 */
[----:B------:R-:W4:Y:S04]  /*06b0*/  LDG.E.CONSTANT R16, desc[UR4][R4.64] ;  /* 0x0000000404107981 */ /* 0x000f28000c1e9900 */
[----:B------:R-:W4:Y:S01]  /*06c0*/  LDG.E.CONSTANT R7, desc[UR4][R6.64] ;  /* 0x0000000406077981 */ /* 0x000f22000c1e9900 */
[----:B------:R-:W-:-:S04]  /*06d0*/  IADD3 R84, PT, PT, R84, 0x1, RZ ;  /* 0x0000000154547810 */ /* 0x000fc80007ffe0ff */
[----:B------:R-:W-:Y:S02]  /*06e0*/  ISETP.NE.AND P0, PT, R84, RZ, PT ;  /* 0x000000ff5400720c */ /* 0x000fe40003f05270 */
        /* <DEDUP_REMOVED lines=10> */
[-C--:B---3--:R-:W-:Y:S01]  /*0790*/  FFMA R97, R78, R17.reuse, R97 ;  /* 0x000000114e617223 */ /* 0x088fe20000000061 */
[-C--:B-----5:R-:W-:Y:S01]  /*07a0*/  FFMA R72, R80, R17.reuse, R72 ;  /* 0x0000001150487223 */ /* 0x0a0fe20000000048 */
[-C--:B------:R-:W-:Y:S01]  /*07b0*/  FFMA R64, R82, R17.reuse, R64 ;  /* 0x0000001152407223 */ /* 0x080fe20000000040 */
[-C--:B------:R-:W-:Y:S01]  /*07c0*/  FFMA R56, R18, R17.reuse, R56 ;  /* 0x0000001112387223 */ /* 0x080fe20000000038 */
[-C--:B------:R-:W-:Y:S01]  /*07d0*/  FFMA R48, R20, R17.reuse, R48 ;  /* 0x0000001114307223 */ /* 0x080fe20000000030 */
[CC--:B------:R-:W-:Y:S01]  /*07e0*/  FFMA R40, R23.reuse, R17.reuse, R40 ;  /* 0x0000001117287223 */ /* 0x0c0fe20000000028 */
[----:B------:R-:W-:Y:S01]  /*07f0*/  FFMA R32, R86, R17, R32 ;  /* 0x0000001156207223 */ /* 0x000fe20000000020 */
[-C--:B------:R-:W-:Y:S01]  /*0800*/  FFMA R105, R76, R24.reuse, R105 ;  /* 0x000000184c697223 */ /* 0x080fe20000000069 */
[-C--:B------:R-:W-:Y:S01]  /*0810*/  FFMA R95, R78, R24.reuse, R95 ;  /* 0x000000184e5f7223 */ /* 0x080fe2000000005f */
[-C--:B------:R-:W-:Y:S01]  /*0820*/  FFMA R71, R80, R24.reuse, R71 ;  /* 0x0000001850477223 */ /* 0x080fe20000000047 */
        /* <DEDUP_REMOVED lines=13> */
[-C--:B----4-:R-:W-:Y:S01]  /*0900*/  FFMA R91, R76, R10.reuse, R91 ;  /* 0x0000000a4c5b7223 */ /* 0x090fe2000000005b */
        /* <DEDUP_REMOVED lines=39> */
[----:B------:R-:W-:Y:S06]  /*0b80*/  @P0 BRA `(.L_x_30) ;  /* 0xfffffff800480947 */ /* 0x000fec000383ffff */
.L_x_29:
        /* <DEDUP_REMOVED lines=72> */
.L_x_31:
        /* <DEDUP_REMOVED lines=15> */
.L_x_37:


//--------------------- .nv.shared.reserved.0     --------------------------
	.section	.nv.shared.reserved.0,"aw",@nobits
	.weak		__nv_reservedSMEM_offset_0_alias
	.size		__nv_reservedSMEM_offset_0_alias, 0, 64
	.other		__nv_reservedSMEM_offset_0_alias,@"STO_CUDA_RESERVED_SHARED STV_DEFAULT"
__nv_reservedSMEM_offset_0_alias:
	.zero		0
	.zero		64


//--------------------- .nv.shared._Z39sgemm_nt_128x128_lds_unroll8_double_bufPKfS0_Pfiii --------------------------
	.section	.nv.shared._Z39sgemm_nt_128x128_lds_unroll8_double_bufPKfS0_Pfiii,"aw",@nobits
	.sectionflags	@""
	.align	4
.nv.shared._Z39sgemm_nt_128x128_lds_unroll8_double_bufPKfS0_Pfiii:
	.zero		9216


//--------------------- .nv.shared._Z29sgemm_nt_128x128_lds_unroll16PKfS0_Pfiii --------------------------
	.section	.nv.shared._Z29sgemm_nt_128x128_lds_unroll16PKfS0_Pfiii,"aw",@nobits
	.sectionflags	@""
	.align	4
.nv.shared._Z29sgemm_nt_128x128_lds_unroll16PKfS0_Pfiii:
	.zero		17408


//--------------------- .nv.shared._Z28sgemm_nt_128x128_lds_unroll8PKfS0_Pfiii --------------------------
	.section	.nv.shared._Z28sgemm_nt_128x128_lds_unroll8PKfS0_Pfiii,"aw",@nobits
	.sectionflags	@""
	.align	4
.nv.shared._Z28sgemm_nt_128x128_lds_unroll8PKfS0_Pfiii:
	.zero		9216


//--------------------- .nv.constant0._Z15sgemm_nt_96x128PKfS0_Pfiii --------------------------
	.section	.nv.constant0._Z15sgemm_nt_96x128PKfS0_Pfiii,"a",@progbits
	.sectionflags	@""
	.align	4
.nv.constant0._Z15sgemm_nt_96x128PKfS0_Pfiii:
	.zero		932


//--------------------- .nv.constant0._Z39sgemm_nt_128x128_lds_unroll8_double_bufPKfS0_Pfiii --------------------------
	.section	.nv.constant0._Z39sgemm_nt_128x128_lds_unroll8_double_bufPKfS0_Pfiii,"a",@progbits
	.sectionflags	@""
	.align	4
.nv.constant0._Z39sgemm_nt_128x128_lds_unroll8_double_bufPKfS0_Pfiii:
	.zero		932


//--------------------- .nv.constant0._Z29sgemm_nt_128x128_lds_unroll16PKfS0_Pfiii --------------------------
	.section	.nv.constant0._Z29sgemm_nt_128x128_lds_unroll16PKfS0_Pfiii,"a",@progbits
	.sectionflags	@""
	.align	4
.nv.constant0._Z29sgemm_nt_128x128_lds_unroll16PKfS0_Pfiii:
	.zero		932


//--------------------- .nv.constant0._Z28sgemm_nt_128x128_lds_unroll8PKfS0_Pfiii --------------------------
	.section	.nv.constant0._Z28sgemm_nt_128x128_lds_unroll8PKfS0_Pfiii,"a",@progbits
	.sectionflags	@""
	.align	4
.nv.constant0._Z28sgemm_nt_128x128_lds_unroll8PKfS0_Pfiii:
	.zero		932


//--------------------- .nv.constant0._Z24sgemm_nt_128x128_unroll2PKfS0_Pfiii --------------------------
	.section	.nv.constant0._Z24sgemm_nt_128x128_unroll2PKfS0_Pfiii,"a",@progbits
	.sectionflags	@""
	.align	4
.nv.constant0._Z24sgemm_nt_128x128_unroll2PKfS0_Pfiii:
	.zero		932


//--------------------- .nv.constant0._Z16sgemm_nt_128x128PKfS0_Pfiii --------------------------
	.section	.nv.constant0._Z16sgemm_nt_128x128PKfS0_Pfiii,"a",@progbits
	.sectionflags	@""
	.align	4
.nv.constant0._Z16sgemm_nt_128x128PKfS0_Pfiii:
	.zero		932


//--------------------- SYMBOLS --------------------------

	.type		.nv.reservedSmem.offset0,@object
	.size		.nv.reservedSmem.offset0,0x4
	.type		.nv.reservedSmem.cap,@object
	.size		.nv.reservedSmem.cap,0x4
